//
// Generated by NVIDIA NVVM Compiler
//
// Compiler Build ID: CL-36424714
// Cuda compilation tools, release 13.0, V13.0.88
// Based on NVVM 20.0.0
//

.version 9.0
.target sm_100
.address_size 64

	// .globl	computeMeanVertically
// _ZZ21computeMeanVerticallyE6shEven has been demoted
// _ZZ21computeMeanVerticallyE5shOdd has been demoted
// _ZZ23computeMeanHorizontallyE6shEven has been demoted
// _ZZ23computeMeanHorizontallyE5shOdd has been demoted

.visible .entry computeMeanVertically(
	.param .u32 computeMeanVertically_param_0,
	.param .u32 computeMeanVertically_param_1,
	.param .u64 .ptr .align 1 computeMeanVertically_param_2
)
{
	.reg .pred 	%p<24>;
	.reg .b32 	%r<172>;
	.reg .b32 	%f<155>;
	.reg .b64 	%rd<71>;
	// demoted variable
	.shared .align 4 .b8 _ZZ21computeMeanVerticallyE6shEven[2048];
	// demoted variable
	.shared .align 4 .b8 _ZZ21computeMeanVerticallyE5shOdd[2048];
	ld.param.u32 	%r76, [computeMeanVertically_param_0];
	ld.param.u32 	%r77, [computeMeanVertically_param_1];
	ld.param.u64 	%rd3, [computeMeanVertically_param_2];
	cvta.to.global.u64 	%rd1, %rd3;
	mov.u32 	%r1, %tid.x;
	mov.u32 	%r78, %ctaid.x;
	shl.b32 	%r2, %r78, 5;
	add.s32 	%r3, %r2, %r1;
	mov.u32 	%r4, %tid.y;
	setp.ge.s32 	%p2, %r3, %r77;
	@%p2 bra 	$L__BB0_32;
	shl.b32 	%r171, %r4, 1;
	add.s32 	%r6, %r76, -1;
	setp.ge.s32 	%p3, %r171, %r6;
	mov.f32 	%f152, 0f00000000;
	mov.f32 	%f153, %f152;
	@%p3 bra 	$L__BB0_13;
	sub.s32 	%r79, %r76, %r171;
	add.s32 	%r7, %r79, -2;
	shr.u32 	%r80, %r7, 5;
	add.s32 	%r8, %r80, 1;
	and.b32  	%r9, %r8, 7;
	setp.lt.u32 	%p4, %r7, 224;
	mov.f32 	%f153, 0f00000000;
	mov.u32 	%r161, %r171;
	mov.f32 	%f152, %f153;
	@%p4 bra 	$L__BB0_5;
	add.s32 	%r81, %r171, 32;
	mad.lo.s32 	%r82, %r77, %r81, %r1;
	add.s32 	%r159, %r82, %r2;
	shl.b32 	%r11, %r77, 8;
	add.s32 	%r83, %r171, 64;
	mad.lo.s32 	%r84, %r77, %r83, %r1;
	add.s32 	%r158, %r84, %r2;
	add.s32 	%r85, %r171, 96;
	mad.lo.s32 	%r86, %r77, %r85, %r1;
	add.s32 	%r157, %r86, %r2;
	add.s32 	%r87, %r171, 128;
	mad.lo.s32 	%r88, %r77, %r87, %r1;
	add.s32 	%r156, %r88, %r2;
	add.s32 	%r89, %r171, 160;
	mad.lo.s32 	%r90, %r77, %r89, %r1;
	add.s32 	%r155, %r90, %r2;
	add.s32 	%r91, %r171, 192;
	mad.lo.s32 	%r92, %r77, %r91, %r1;
	add.s32 	%r154, %r92, %r2;
	add.s32 	%r93, %r171, 224;
	mad.lo.s32 	%r94, %r77, %r93, %r1;
	add.s32 	%r153, %r94, %r2;
	mul.lo.s32 	%r95, %r4, %r77;
	shl.b32 	%r96, %r95, 1;
	add.s32 	%r97, %r1, %r96;
	add.s32 	%r152, %r97, %r2;
	and.b32  	%r98, %r8, 268435448;
	neg.s32 	%r151, %r98;
	mov.f32 	%f153, 0f00000000;
	mul.wide.s32 	%rd6, %r77, 4;
	mov.u32 	%r161, %r171;
$L__BB0_4:
	.pragma "nounroll";
	mul.wide.s32 	%rd4, %r152, 4;
	add.s64 	%rd5, %rd1, %rd4;
	ld.global.f32 	%f33, [%rd5];
	add.f32 	%f34, %f152, %f33;
	add.s64 	%rd7, %rd5, %rd6;
	ld.global.f32 	%f35, [%rd7];
	add.f32 	%f36, %f153, %f35;
	mul.wide.s32 	%rd8, %r159, 4;
	add.s64 	%rd9, %rd1, %rd8;
	ld.global.f32 	%f37, [%rd9];
	add.f32 	%f38, %f34, %f37;
	add.s64 	%rd10, %rd9, %rd6;
	ld.global.f32 	%f39, [%rd10];
	add.f32 	%f40, %f36, %f39;
	mul.wide.s32 	%rd11, %r158, 4;
	add.s64 	%rd12, %rd1, %rd11;
	ld.global.f32 	%f41, [%rd12];
	add.f32 	%f42, %f38, %f41;
	add.s64 	%rd13, %rd12, %rd6;
	ld.global.f32 	%f43, [%rd13];
	add.f32 	%f44, %f40, %f43;
	mul.wide.s32 	%rd14, %r157, 4;
	add.s64 	%rd15, %rd1, %rd14;
	ld.global.f32 	%f45, [%rd15];
	add.f32 	%f46, %f42, %f45;
	add.s64 	%rd16, %rd15, %rd6;
	ld.global.f32 	%f47, [%rd16];
	add.f32 	%f48, %f44, %f47;
	mul.wide.s32 	%rd17, %r156, 4;
	add.s64 	%rd18, %rd1, %rd17;
	ld.global.f32 	%f49, [%rd18];
	add.f32 	%f50, %f46, %f49;
	add.s64 	%rd19, %rd18, %rd6;
	ld.global.f32 	%f51, [%rd19];
	add.f32 	%f52, %f48, %f51;
	mul.wide.s32 	%rd20, %r155, 4;
	add.s64 	%rd21, %rd1, %rd20;
	ld.global.f32 	%f53, [%rd21];
	add.f32 	%f54, %f50, %f53;
	add.s64 	%rd22, %rd21, %rd6;
	ld.global.f32 	%f55, [%rd22];
	add.f32 	%f56, %f52, %f55;
	mul.wide.s32 	%rd23, %r154, 4;
	add.s64 	%rd24, %rd1, %rd23;
	ld.global.f32 	%f57, [%rd24];
	add.f32 	%f58, %f54, %f57;
	add.s64 	%rd25, %rd24, %rd6;
	ld.global.f32 	%f59, [%rd25];
	add.f32 	%f60, %f56, %f59;
	mul.wide.s32 	%rd26, %r153, 4;
	add.s64 	%rd27, %rd1, %rd26;
	ld.global.f32 	%f61, [%rd27];
	add.f32 	%f152, %f58, %f61;
	add.s64 	%rd28, %rd27, %rd6;
	ld.global.f32 	%f62, [%rd28];
	add.f32 	%f153, %f60, %f62;
	add.s32 	%r161, %r161, 256;
	add.s32 	%r159, %r159, %r11;
	add.s32 	%r158, %r158, %r11;
	add.s32 	%r157, %r157, %r11;
	add.s32 	%r156, %r156, %r11;
	add.s32 	%r155, %r155, %r11;
	add.s32 	%r154, %r154, %r11;
	add.s32 	%r153, %r153, %r11;
	add.s32 	%r152, %r152, %r11;
	add.s32 	%r151, %r151, 8;
	setp.ne.s32 	%p5, %r151, 0;
	@%p5 bra 	$L__BB0_4;
$L__BB0_5:
	setp.eq.s32 	%p6, %r9, 0;
	@%p6 bra 	$L__BB0_13;
	setp.lt.u32 	%p7, %r9, 4;
	@%p7 bra 	$L__BB0_8;
	mul.lo.s32 	%r99, %r161, %r77;
	add.s32 	%r100, %r99, %r3;
	mul.wide.s32 	%rd29, %r100, 4;
	add.s64 	%rd30, %rd1, %rd29;
	ld.global.f32 	%f64, [%rd30];
	add.f32 	%f65, %f152, %f64;
	add.s32 	%r101, %r99, %r77;
	mul.wide.s32 	%rd31, %r77, 4;
	add.s64 	%rd32, %rd30, %rd31;
	ld.global.f32 	%f66, [%rd32];
	add.f32 	%f67, %f153, %f66;
	mul.lo.s32 	%r102, %r77, 31;
	add.s32 	%r103, %r101, %r102;
	add.s32 	%r104, %r103, %r3;
	mul.wide.s32 	%rd33, %r104, 4;
	add.s64 	%rd34, %rd1, %rd33;
	ld.global.f32 	%f68, [%rd34];
	add.f32 	%f69, %f65, %f68;
	add.s32 	%r105, %r103, %r77;
	add.s64 	%rd35, %rd34, %rd31;
	ld.global.f32 	%f70, [%rd35];
	add.f32 	%f71, %f67, %f70;
	add.s32 	%r106, %r105, %r102;
	add.s32 	%r107, %r106, %r3;
	mul.wide.s32 	%rd36, %r107, 4;
	add.s64 	%rd37, %rd1, %rd36;
	ld.global.f32 	%f72, [%rd37];
	add.f32 	%f73, %f69, %f72;
	add.s32 	%r108, %r106, %r77;
	add.s64 	%rd38, %rd37, %rd31;
	ld.global.f32 	%f74, [%rd38];
	add.f32 	%f75, %f71, %f74;
	add.s32 	%r109, %r108, %r102;
	add.s32 	%r110, %r109, %r3;
	mul.wide.s32 	%rd39, %r110, 4;
	add.s64 	%rd40, %rd1, %rd39;
	ld.global.f32 	%f76, [%rd40];
	add.f32 	%f152, %f73, %f76;
	add.s64 	%rd41, %rd40, %rd31;
	ld.global.f32 	%f77, [%rd41];
	add.f32 	%f153, %f75, %f77;
	add.s32 	%r161, %r161, 128;
$L__BB0_8:
	and.b32  	%r111, %r8, 3;
	setp.eq.s32 	%p8, %r111, 0;
	@%p8 bra 	$L__BB0_13;
	setp.eq.s32 	%p9, %r111, 1;
	@%p9 bra 	$L__BB0_11;
	mul.lo.s32 	%r112, %r161, %r77;
	add.s32 	%r113, %r112, %r3;
	mul.wide.s32 	%rd42, %r113, 4;
	add.s64 	%rd43, %rd1, %rd42;
	ld.global.f32 	%f79, [%rd43];
	add.f32 	%f80, %f152, %f79;
	add.s32 	%r114, %r112, %r77;
	mul.wide.s32 	%rd44, %r77, 4;
	add.s64 	%rd45, %rd43, %rd44;
	ld.global.f32 	%f81, [%rd45];
	add.f32 	%f82, %f153, %f81;
	mad.lo.s32 	%r115, %r77, 31, %r114;
	add.s32 	%r116, %r115, %r3;
	mul.wide.s32 	%rd46, %r116, 4;
	add.s64 	%rd47, %rd1, %rd46;
	ld.global.f32 	%f83, [%rd47];
	add.f32 	%f152, %f80, %f83;
	add.s64 	%rd48, %rd47, %rd44;
	ld.global.f32 	%f84, [%rd48];
	add.f32 	%f153, %f82, %f84;
	add.s32 	%r161, %r161, 64;
$L__BB0_11:
	and.b32  	%r117, %r7, 32;
	setp.ne.s32 	%p10, %r117, 0;
	@%p10 bra 	$L__BB0_13;
	mad.lo.s32 	%r118, %r161, %r77, %r3;
	mul.wide.s32 	%rd49, %r118, 4;
	add.s64 	%rd50, %rd1, %rd49;
	ld.global.f32 	%f85, [%rd50];
	add.f32 	%f152, %f152, %f85;
	mul.wide.s32 	%rd51, %r77, 4;
	add.s64 	%rd52, %rd50, %rd51;
	ld.global.f32 	%f86, [%rd52];
	add.f32 	%f153, %f153, %f86;
$L__BB0_13:
	setp.eq.s32 	%p11, %r4, 0;
	and.b32  	%r119, %r76, 1;
	setp.eq.b32 	%p12, %r119, 1;
	and.pred  	%p1, %p11, %p12;
	mad.lo.s32 	%r120, %r6, %r77, %r3;
	mul.wide.s32 	%rd53, %r120, 4;
	add.s64 	%rd2, %rd1, %rd53;
	not.pred 	%p13, %p1;
	@%p13 bra 	$L__BB0_15;
	ld.global.f32 	%f87, [%rd2];
	add.f32 	%f152, %f152, %f87;
$L__BB0_15:
	shl.b32 	%r121, %r4, 7;
	mov.u32 	%r122, _ZZ21computeMeanVerticallyE6shEven;
	add.s32 	%r123, %r122, %r121;
	shl.b32 	%r124, %r1, 2;
	add.s32 	%r45, %r123, %r124;
	st.shared.f32 	[%r45], %f152;
	mov.u32 	%r125, _ZZ21computeMeanVerticallyE5shOdd;
	add.s32 	%r126, %r125, %r121;
	add.s32 	%r46, %r126, %r124;
	st.shared.f32 	[%r46], %f153;
	bar.sync 	0;
	add.s32 	%r47, %r122, %r124;
	add.s32 	%r48, %r125, %r124;
	setp.gt.u32 	%p14, %r4, 7;
	add.s32 	%r49, %r47, %r121;
	add.s32 	%r50, %r48, %r121;
	@%p14 bra 	$L__BB0_17;
	ld.shared.f32 	%f88, [%r49+1024];
	ld.shared.f32 	%f89, [%r45];
	add.f32 	%f90, %f88, %f89;
	st.shared.f32 	[%r45], %f90;
	ld.shared.f32 	%f91, [%r50+1024];
	ld.shared.f32 	%f92, [%r46];
	add.f32 	%f93, %f91, %f92;
	st.shared.f32 	[%r46], %f93;
$L__BB0_17:
	bar.sync 	0;
	setp.gt.u32 	%p15, %r4, 3;
	@%p15 bra 	$L__BB0_19;
	ld.shared.f32 	%f94, [%r49+512];
	ld.shared.f32 	%f95, [%r45];
	add.f32 	%f96, %f94, %f95;
	st.shared.f32 	[%r45], %f96;
	ld.shared.f32 	%f97, [%r50+512];
	ld.shared.f32 	%f98, [%r46];
	add.f32 	%f99, %f97, %f98;
	st.shared.f32 	[%r46], %f99;
$L__BB0_19:
	bar.sync 	0;
	setp.gt.u32 	%p16, %r4, 1;
	@%p16 bra 	$L__BB0_21;
	ld.shared.f32 	%f100, [%r49+256];
	ld.shared.f32 	%f101, [%r45];
	add.f32 	%f102, %f100, %f101;
	st.shared.f32 	[%r45], %f102;
	ld.shared.f32 	%f103, [%r50+256];
	ld.shared.f32 	%f104, [%r46];
	add.f32 	%f105, %f103, %f104;
	st.shared.f32 	[%r46], %f105;
$L__BB0_21:
	setp.ne.s32 	%p17, %r4, 0;
	bar.sync 	0;
	@%p17 bra 	$L__BB0_23;
	ld.shared.f32 	%f106, [%r47+128];
	ld.shared.f32 	%f107, [%r45];
	add.f32 	%f108, %f106, %f107;
	st.shared.f32 	[%r45], %f108;
	ld.shared.f32 	%f109, [%r48+128];
	ld.shared.f32 	%f110, [%r46];
	add.f32 	%f111, %f109, %f110;
	st.shared.f32 	[%r46], %f111;
$L__BB0_23:
	setp.ge.s32 	%p18, %r171, %r6;
	bar.sync 	0;
	ld.shared.f32 	%f112, [%r47];
	add.s32 	%r127, %r76, 1;
	shr.u32 	%r128, %r127, 31;
	add.s32 	%r129, %r127, %r128;
	shr.s32 	%r130, %r129, 1;
	cvt.rn.f32.s32 	%f113, %r130;
	div.rn.f32 	%f27, %f112, %f113;
	ld.shared.f32 	%f114, [%r48];
	shr.u32 	%r131, %r76, 31;
	add.s32 	%r132, %r76, %r131;
	shr.s32 	%r133, %r132, 1;
	cvt.rn.f32.s32 	%f115, %r133;
	div.rn.f32 	%f28, %f114, %f115;
	@%p18 bra 	$L__BB0_30;
	sub.s32 	%r134, %r76, %r171;
	add.s32 	%r51, %r134, -2;
	and.b32  	%r135, %r51, 96;
	setp.eq.s32 	%p19, %r135, 96;
	@%p19 bra 	$L__BB0_27;
	shr.u32 	%r136, %r51, 5;
	add.s32 	%r137, %r136, 1;
	and.b32  	%r138, %r137, 3;
	mul.lo.s32 	%r139, %r4, %r77;
	shl.b32 	%r140, %r139, 1;
	add.s32 	%r141, %r1, %r140;
	add.s32 	%r165, %r141, %r2;
	shl.b32 	%r53, %r77, 5;
	neg.s32 	%r164, %r138;
	shl.b32 	%r142, %r137, 5;
	and.b32  	%r143, %r142, 96;
	add.s32 	%r171, %r143, %r171;
	mul.wide.s32 	%rd56, %r77, 4;
$L__BB0_26:
	.pragma "nounroll";
	mul.wide.s32 	%rd54, %r165, 4;
	add.s64 	%rd55, %rd1, %rd54;
	ld.global.f32 	%f116, [%rd55];
	sub.f32 	%f117, %f116, %f27;
	st.global.f32 	[%rd55], %f117;
	add.s64 	%rd57, %rd55, %rd56;
	ld.global.f32 	%f118, [%rd57];
	sub.f32 	%f119, %f118, %f28;
	st.global.f32 	[%rd57], %f119;
	add.s32 	%r165, %r165, %r53;
	add.s32 	%r164, %r164, 1;
	setp.ne.s32 	%p20, %r164, 0;
	@%p20 bra 	$L__BB0_26;
$L__BB0_27:
	setp.lt.u32 	%p21, %r51, 96;
	@%p21 bra 	$L__BB0_30;
	add.s32 	%r144, %r171, 32;
	mad.lo.s32 	%r145, %r77, %r144, %r1;
	add.s32 	%r170, %r145, %r2;
	shl.b32 	%r62, %r77, 7;
	add.s32 	%r146, %r171, 64;
	mad.lo.s32 	%r147, %r77, %r146, %r1;
	add.s32 	%r169, %r147, %r2;
	add.s32 	%r148, %r171, 96;
	mad.lo.s32 	%r149, %r77, %r148, %r1;
	add.s32 	%r168, %r149, %r2;
	mad.lo.s32 	%r150, %r171, %r77, %r1;
	add.s32 	%r167, %r150, %r2;
	mul.wide.s32 	%rd60, %r77, 4;
$L__BB0_29:
	mul.wide.s32 	%rd58, %r167, 4;
	add.s64 	%rd59, %rd1, %rd58;
	ld.global.f32 	%f120, [%rd59];
	sub.f32 	%f121, %f120, %f27;
	st.global.f32 	[%rd59], %f121;
	add.s64 	%rd61, %rd59, %rd60;
	ld.global.f32 	%f122, [%rd61];
	sub.f32 	%f123, %f122, %f28;
	st.global.f32 	[%rd61], %f123;
	mul.wide.s32 	%rd62, %r170, 4;
	add.s64 	%rd63, %rd1, %rd62;
	ld.global.f32 	%f124, [%rd63];
	sub.f32 	%f125, %f124, %f27;
	st.global.f32 	[%rd63], %f125;
	add.s64 	%rd64, %rd63, %rd60;
	ld.global.f32 	%f126, [%rd64];
	sub.f32 	%f127, %f126, %f28;
	st.global.f32 	[%rd64], %f127;
	mul.wide.s32 	%rd65, %r169, 4;
	add.s64 	%rd66, %rd1, %rd65;
	ld.global.f32 	%f128, [%rd66];
	sub.f32 	%f129, %f128, %f27;
	st.global.f32 	[%rd66], %f129;
	add.s64 	%rd67, %rd66, %rd60;
	ld.global.f32 	%f130, [%rd67];
	sub.f32 	%f131, %f130, %f28;
	st.global.f32 	[%rd67], %f131;
	mul.wide.s32 	%rd68, %r168, 4;
	add.s64 	%rd69, %rd1, %rd68;
	ld.global.f32 	%f132, [%rd69];
	sub.f32 	%f133, %f132, %f27;
	st.global.f32 	[%rd69], %f133;
	add.s64 	%rd70, %rd69, %rd60;
	ld.global.f32 	%f134, [%rd70];
	sub.f32 	%f135, %f134, %f28;
	st.global.f32 	[%rd70], %f135;
	add.s32 	%r171, %r171, 128;
	add.s32 	%r170, %r170, %r62;
	add.s32 	%r169, %r169, %r62;
	add.s32 	%r168, %r168, %r62;
	add.s32 	%r167, %r167, %r62;
	setp.lt.s32 	%p22, %r171, %r6;
	@%p22 bra 	$L__BB0_29;
$L__BB0_30:
	@%p13 bra 	$L__BB0_32;
	ld.global.f32 	%f136, [%rd2];
	sub.f32 	%f137, %f136, %f27;
	st.global.f32 	[%rd2], %f137;
$L__BB0_32:
	ret;

}
	// .globl	_Z27computeMeanVertically_naiveiiPf
.visible .entry _Z27computeMeanVertically_naiveiiPf(
	.param .u32 _Z27computeMeanVertically_naiveiiPf_param_0,
	.param .u32 _Z27computeMeanVertically_naiveiiPf_param_1,
	.param .u64 .ptr .align 1 _Z27computeMeanVertically_naiveiiPf_param_2
)
{
	.reg .pred 	%p<20>;
	.reg .b32 	%r<79>;
	.reg .b32 	%f<169>;
	.reg .b64 	%rd<81>;

	ld.param.u32 	%r35, [_Z27computeMeanVertically_naiveiiPf_param_0];
	ld.param.u32 	%r36, [_Z27computeMeanVertically_naiveiiPf_param_1];
	ld.param.u64 	%rd3, [_Z27computeMeanVertically_naiveiiPf_param_2];
	cvta.to.global.u64 	%rd1, %rd3;
	mov.u32 	%r37, %tid.x;
	mov.u32 	%r38, %ctaid.x;
	shl.b32 	%r39, %r38, 5;
	add.s32 	%r1, %r39, %r37;
	setp.ge.s32 	%p1, %r1, %r36;
	@%p1 bra 	$L__BB1_29;
	setp.lt.s32 	%p2, %r35, 2;
	mov.f32 	%f166, 0f00000000;
	mov.f32 	%f167, %f166;
	@%p2 bra 	$L__BB1_13;
	add.s32 	%r2, %r35, -2;
	shr.u32 	%r41, %r2, 1;
	add.s32 	%r3, %r41, 1;
	and.b32  	%r4, %r3, 7;
	setp.lt.u32 	%p3, %r2, 14;
	mov.f32 	%f167, 0f00000000;
	mov.b32 	%r70, 0;
	mov.f32 	%f166, %f167;
	@%p3 bra 	$L__BB1_5;
	shl.b32 	%r5, %r36, 4;
	and.b32  	%r43, %r3, 2147483640;
	neg.s32 	%r67, %r43;
	mov.f32 	%f167, 0f00000000;
	mov.b32 	%r70, 0;
	mul.wide.s32 	%rd6, %r36, 4;
	mov.u32 	%r68, %r1;
$L__BB1_4:
	.pragma "nounroll";
	mul.wide.s32 	%rd4, %r68, 4;
	add.s64 	%rd5, %rd1, %rd4;
	ld.global.f32 	%f33, [%rd5];
	add.f32 	%f34, %f166, %f33;
	add.s64 	%rd7, %rd5, %rd6;
	ld.global.f32 	%f35, [%rd7];
	add.f32 	%f36, %f167, %f35;
	add.s64 	%rd8, %rd7, %rd6;
	ld.global.f32 	%f37, [%rd8];
	add.f32 	%f38, %f34, %f37;
	add.s64 	%rd9, %rd8, %rd6;
	ld.global.f32 	%f39, [%rd9];
	add.f32 	%f40, %f36, %f39;
	add.s64 	%rd10, %rd9, %rd6;
	ld.global.f32 	%f41, [%rd10];
	add.f32 	%f42, %f38, %f41;
	add.s64 	%rd11, %rd10, %rd6;
	ld.global.f32 	%f43, [%rd11];
	add.f32 	%f44, %f40, %f43;
	add.s64 	%rd12, %rd11, %rd6;
	ld.global.f32 	%f45, [%rd12];
	add.f32 	%f46, %f42, %f45;
	add.s64 	%rd13, %rd12, %rd6;
	ld.global.f32 	%f47, [%rd13];
	add.f32 	%f48, %f44, %f47;
	add.s64 	%rd14, %rd13, %rd6;
	ld.global.f32 	%f49, [%rd14];
	add.f32 	%f50, %f46, %f49;
	add.s64 	%rd15, %rd14, %rd6;
	ld.global.f32 	%f51, [%rd15];
	add.f32 	%f52, %f48, %f51;
	add.s64 	%rd16, %rd15, %rd6;
	ld.global.f32 	%f53, [%rd16];
	add.f32 	%f54, %f50, %f53;
	add.s64 	%rd17, %rd16, %rd6;
	ld.global.f32 	%f55, [%rd17];
	add.f32 	%f56, %f52, %f55;
	add.s64 	%rd18, %rd17, %rd6;
	ld.global.f32 	%f57, [%rd18];
	add.f32 	%f58, %f54, %f57;
	add.s64 	%rd19, %rd18, %rd6;
	ld.global.f32 	%f59, [%rd19];
	add.f32 	%f60, %f56, %f59;
	add.s64 	%rd20, %rd19, %rd6;
	ld.global.f32 	%f61, [%rd20];
	add.f32 	%f166, %f58, %f61;
	add.s64 	%rd21, %rd20, %rd6;
	ld.global.f32 	%f62, [%rd21];
	add.f32 	%f167, %f60, %f62;
	add.s32 	%r70, %r70, 16;
	add.s32 	%r68, %r68, %r5;
	add.s32 	%r67, %r67, 8;
	setp.ne.s32 	%p4, %r67, 0;
	@%p4 bra 	$L__BB1_4;
$L__BB1_5:
	setp.eq.s32 	%p5, %r4, 0;
	@%p5 bra 	$L__BB1_13;
	setp.lt.u32 	%p6, %r4, 4;
	@%p6 bra 	$L__BB1_8;
	mad.lo.s32 	%r44, %r70, %r36, %r1;
	mul.wide.s32 	%rd22, %r44, 4;
	add.s64 	%rd23, %rd1, %rd22;
	ld.global.f32 	%f64, [%rd23];
	add.f32 	%f65, %f166, %f64;
	mul.wide.s32 	%rd24, %r36, 4;
	add.s64 	%rd25, %rd23, %rd24;
	ld.global.f32 	%f66, [%rd25];
	add.f32 	%f67, %f167, %f66;
	add.s64 	%rd26, %rd25, %rd24;
	ld.global.f32 	%f68, [%rd26];
	add.f32 	%f69, %f65, %f68;
	add.s64 	%rd27, %rd26, %rd24;
	ld.global.f32 	%f70, [%rd27];
	add.f32 	%f71, %f67, %f70;
	add.s64 	%rd28, %rd27, %rd24;
	ld.global.f32 	%f72, [%rd28];
	add.f32 	%f73, %f69, %f72;
	add.s64 	%rd29, %rd28, %rd24;
	ld.global.f32 	%f74, [%rd29];
	add.f32 	%f75, %f71, %f74;
	add.s64 	%rd30, %rd29, %rd24;
	ld.global.f32 	%f76, [%rd30];
	add.f32 	%f166, %f73, %f76;
	add.s64 	%rd31, %rd30, %rd24;
	ld.global.f32 	%f77, [%rd31];
	add.f32 	%f167, %f75, %f77;
	add.s32 	%r70, %r70, 8;
$L__BB1_8:
	and.b32  	%r45, %r3, 3;
	setp.eq.s32 	%p7, %r45, 0;
	@%p7 bra 	$L__BB1_13;
	setp.eq.s32 	%p8, %r45, 1;
	@%p8 bra 	$L__BB1_11;
	mad.lo.s32 	%r46, %r70, %r36, %r1;
	mul.wide.s32 	%rd32, %r46, 4;
	add.s64 	%rd33, %rd1, %rd32;
	ld.global.f32 	%f79, [%rd33];
	add.f32 	%f80, %f166, %f79;
	mul.wide.s32 	%rd34, %r36, 4;
	add.s64 	%rd35, %rd33, %rd34;
	ld.global.f32 	%f81, [%rd35];
	add.f32 	%f82, %f167, %f81;
	add.s64 	%rd36, %rd35, %rd34;
	ld.global.f32 	%f83, [%rd36];
	add.f32 	%f166, %f80, %f83;
	add.s64 	%rd37, %rd36, %rd34;
	ld.global.f32 	%f84, [%rd37];
	add.f32 	%f167, %f82, %f84;
	add.s32 	%r70, %r70, 4;
$L__BB1_11:
	and.b32  	%r47, %r2, 2;
	setp.ne.s32 	%p9, %r47, 0;
	@%p9 bra 	$L__BB1_13;
	mad.lo.s32 	%r48, %r70, %r36, %r1;
	mul.wide.s32 	%rd38, %r48, 4;
	add.s64 	%rd39, %rd1, %rd38;
	ld.global.f32 	%f85, [%rd39];
	add.f32 	%f166, %f166, %f85;
	mul.wide.s32 	%rd40, %r36, 4;
	add.s64 	%rd41, %rd39, %rd40;
	ld.global.f32 	%f86, [%rd41];
	add.f32 	%f167, %f167, %f86;
$L__BB1_13:
	and.b32  	%r18, %r35, 1;
	setp.eq.s32 	%p10, %r18, 0;
	add.s32 	%r49, %r35, -1;
	mad.lo.s32 	%r50, %r49, %r36, %r1;
	mul.wide.s32 	%rd42, %r50, 4;
	add.s64 	%rd2, %rd1, %rd42;
	@%p10 bra 	$L__BB1_15;
	ld.global.f32 	%f87, [%rd2];
	add.f32 	%f166, %f166, %f87;
$L__BB1_15:
	setp.lt.s32 	%p11, %r35, 2;
	add.s32 	%r51, %r35, 1;
	shr.u32 	%r52, %r51, 31;
	add.s32 	%r53, %r51, %r52;
	shr.s32 	%r54, %r53, 1;
	cvt.rn.f32.s32 	%f88, %r54;
	div.rn.f32 	%f27, %f166, %f88;
	shr.u32 	%r55, %r35, 31;
	add.s32 	%r56, %r35, %r55;
	shr.s32 	%r57, %r56, 1;
	cvt.rn.f32.s32 	%f89, %r57;
	div.rn.f32 	%f28, %f167, %f89;
	@%p11 bra 	$L__BB1_27;
	add.s32 	%r19, %r35, -2;
	shr.u32 	%r59, %r19, 1;
	add.s32 	%r20, %r59, 1;
	and.b32  	%r21, %r20, 7;
	setp.lt.u32 	%p12, %r19, 14;
	mov.b32 	%r76, 0;
	@%p12 bra 	$L__BB1_19;
	shl.b32 	%r22, %r36, 4;
	and.b32  	%r61, %r20, 2147483640;
	neg.s32 	%r73, %r61;
	mov.b32 	%r76, 0;
	mul.wide.s32 	%rd45, %r36, 4;
	mov.u32 	%r74, %r1;
$L__BB1_18:
	.pragma "nounroll";
	mul.wide.s32 	%rd43, %r74, 4;
	add.s64 	%rd44, %rd1, %rd43;
	ld.global.f32 	%f90, [%rd44];
	sub.f32 	%f91, %f90, %f27;
	st.global.f32 	[%rd44], %f91;
	add.s64 	%rd46, %rd44, %rd45;
	ld.global.f32 	%f92, [%rd46];
	sub.f32 	%f93, %f92, %f28;
	st.global.f32 	[%rd46], %f93;
	add.s64 	%rd47, %rd46, %rd45;
	ld.global.f32 	%f94, [%rd47];
	sub.f32 	%f95, %f94, %f27;
	st.global.f32 	[%rd47], %f95;
	add.s64 	%rd48, %rd47, %rd45;
	ld.global.f32 	%f96, [%rd48];
	sub.f32 	%f97, %f96, %f28;
	st.global.f32 	[%rd48], %f97;
	add.s64 	%rd49, %rd48, %rd45;
	ld.global.f32 	%f98, [%rd49];
	sub.f32 	%f99, %f98, %f27;
	st.global.f32 	[%rd49], %f99;
	add.s64 	%rd50, %rd49, %rd45;
	ld.global.f32 	%f100, [%rd50];
	sub.f32 	%f101, %f100, %f28;
	st.global.f32 	[%rd50], %f101;
	add.s64 	%rd51, %rd50, %rd45;
	ld.global.f32 	%f102, [%rd51];
	sub.f32 	%f103, %f102, %f27;
	st.global.f32 	[%rd51], %f103;
	add.s64 	%rd52, %rd51, %rd45;
	ld.global.f32 	%f104, [%rd52];
	sub.f32 	%f105, %f104, %f28;
	st.global.f32 	[%rd52], %f105;
	add.s64 	%rd53, %rd52, %rd45;
	ld.global.f32 	%f106, [%rd53];
	sub.f32 	%f107, %f106, %f27;
	st.global.f32 	[%rd53], %f107;
	add.s64 	%rd54, %rd53, %rd45;
	ld.global.f32 	%f108, [%rd54];
	sub.f32 	%f109, %f108, %f28;
	st.global.f32 	[%rd54], %f109;
	add.s64 	%rd55, %rd54, %rd45;
	ld.global.f32 	%f110, [%rd55];
	sub.f32 	%f111, %f110, %f27;
	st.global.f32 	[%rd55], %f111;
	add.s64 	%rd56, %rd55, %rd45;
	ld.global.f32 	%f112, [%rd56];
	sub.f32 	%f113, %f112, %f28;
	st.global.f32 	[%rd56], %f113;
	add.s64 	%rd57, %rd56, %rd45;
	ld.global.f32 	%f114, [%rd57];
	sub.f32 	%f115, %f114, %f27;
	st.global.f32 	[%rd57], %f115;
	add.s64 	%rd58, %rd57, %rd45;
	ld.global.f32 	%f116, [%rd58];
	sub.f32 	%f117, %f116, %f28;
	st.global.f32 	[%rd58], %f117;
	add.s64 	%rd59, %rd58, %rd45;
	ld.global.f32 	%f118, [%rd59];
	sub.f32 	%f119, %f118, %f27;
	st.global.f32 	[%rd59], %f119;
	add.s64 	%rd60, %rd59, %rd45;
	ld.global.f32 	%f120, [%rd60];
	sub.f32 	%f121, %f120, %f28;
	st.global.f32 	[%rd60], %f121;
	add.s32 	%r76, %r76, 16;
	add.s32 	%r74, %r74, %r22;
	add.s32 	%r73, %r73, 8;
	setp.ne.s32 	%p13, %r73, 0;
	@%p13 bra 	$L__BB1_18;
$L__BB1_19:
	setp.eq.s32 	%p14, %r21, 0;
	@%p14 bra 	$L__BB1_27;
	setp.lt.u32 	%p15, %r21, 4;
	@%p15 bra 	$L__BB1_22;
	mad.lo.s32 	%r62, %r76, %r36, %r1;
	mul.wide.s32 	%rd61, %r62, 4;
	add.s64 	%rd62, %rd1, %rd61;
	ld.global.f32 	%f122, [%rd62];
	sub.f32 	%f123, %f122, %f27;
	st.global.f32 	[%rd62], %f123;
	mul.wide.s32 	%rd63, %r36, 4;
	add.s64 	%rd64, %rd62, %rd63;
	ld.global.f32 	%f124, [%rd64];
	sub.f32 	%f125, %f124, %f28;
	st.global.f32 	[%rd64], %f125;
	add.s64 	%rd65, %rd64, %rd63;
	ld.global.f32 	%f126, [%rd65];
	sub.f32 	%f127, %f126, %f27;
	st.global.f32 	[%rd65], %f127;
	add.s64 	%rd66, %rd65, %rd63;
	ld.global.f32 	%f128, [%rd66];
	sub.f32 	%f129, %f128, %f28;
	st.global.f32 	[%rd66], %f129;
	add.s64 	%rd67, %rd66, %rd63;
	ld.global.f32 	%f130, [%rd67];
	sub.f32 	%f131, %f130, %f27;
	st.global.f32 	[%rd67], %f131;
	add.s64 	%rd68, %rd67, %rd63;
	ld.global.f32 	%f132, [%rd68];
	sub.f32 	%f133, %f132, %f28;
	st.global.f32 	[%rd68], %f133;
	add.s64 	%rd69, %rd68, %rd63;
	ld.global.f32 	%f134, [%rd69];
	sub.f32 	%f135, %f134, %f27;
	st.global.f32 	[%rd69], %f135;
	add.s64 	%rd70, %rd69, %rd63;
	ld.global.f32 	%f136, [%rd70];
	sub.f32 	%f137, %f136, %f28;
	st.global.f32 	[%rd70], %f137;
	add.s32 	%r76, %r76, 8;
$L__BB1_22:
	and.b32  	%r63, %r20, 3;
	setp.eq.s32 	%p16, %r63, 0;
	@%p16 bra 	$L__BB1_27;
	setp.eq.s32 	%p17, %r63, 1;
	@%p17 bra 	$L__BB1_25;
	mad.lo.s32 	%r64, %r76, %r36, %r1;
	mul.wide.s32 	%rd71, %r64, 4;
	add.s64 	%rd72, %rd1, %rd71;
	ld.global.f32 	%f138, [%rd72];
	sub.f32 	%f139, %f138, %f27;
	st.global.f32 	[%rd72], %f139;
	mul.wide.s32 	%rd73, %r36, 4;
	add.s64 	%rd74, %rd72, %rd73;
	ld.global.f32 	%f140, [%rd74];
	sub.f32 	%f141, %f140, %f28;
	st.global.f32 	[%rd74], %f141;
	add.s64 	%rd75, %rd74, %rd73;
	ld.global.f32 	%f142, [%rd75];
	sub.f32 	%f143, %f142, %f27;
	st.global.f32 	[%rd75], %f143;
	add.s64 	%rd76, %rd75, %rd73;
	ld.global.f32 	%f144, [%rd76];
	sub.f32 	%f145, %f144, %f28;
	st.global.f32 	[%rd76], %f145;
	add.s32 	%r76, %r76, 4;
$L__BB1_25:
	and.b32  	%r65, %r19, 2;
	setp.ne.s32 	%p18, %r65, 0;
	@%p18 bra 	$L__BB1_27;
	mad.lo.s32 	%r66, %r76, %r36, %r1;
	mul.wide.s32 	%rd77, %r66, 4;
	add.s64 	%rd78, %rd1, %rd77;
	ld.global.f32 	%f146, [%rd78];
	sub.f32 	%f147, %f146, %f27;
	st.global.f32 	[%rd78], %f147;
	mul.wide.s32 	%rd79, %r36, 4;
	add.s64 	%rd80, %rd78, %rd79;
	ld.global.f32 	%f148, [%rd80];
	sub.f32 	%f149, %f148, %f28;
	st.global.f32 	[%rd80], %f149;
$L__BB1_27:
	setp.eq.s32 	%p19, %r18, 0;
	@%p19 bra 	$L__BB1_29;
	ld.global.f32 	%f150, [%rd2];
	sub.f32 	%f151, %f150, %f27;
	st.global.f32 	[%rd2], %f151;
$L__BB1_29:
	ret;

}
	// .globl	transpose
.visible .entry transpose(
	.param .u32 transpose_param_0,
	.param .u32 transpose_param_1,
	.param .u64 .ptr .align 1 transpose_param_2,
	.param .u64 .ptr .align 1 transpose_param_3
)
{
	.reg .pred 	%p<4>;
	.reg .b32 	%r<15>;
	.reg .b32 	%f<2>;
	.reg .b64 	%rd<9>;

	ld.param.u32 	%r5, [transpose_param_0];
	ld.param.u32 	%r4, [transpose_param_1];
	ld.param.u64 	%rd1, [transpose_param_2];
	ld.param.u64 	%rd2, [transpose_param_3];
	mov.u32 	%r6, %tid.y;
	mov.u32 	%r7, %ctaid.y;
	shl.b32 	%r8, %r7, 4;
	add.s32 	%r9, %r8, %r6;
	mov.u32 	%r10, %tid.x;
	mov.u32 	%r11, %ctaid.x;
	shl.b32 	%r12, %r11, 5;
	add.s32 	%r2, %r12, %r10;
	setp.ge.s32 	%p1, %r2, %r4;
	setp.ge.s32 	%p2, %r9, %r5;
	or.pred  	%p3, %p1, %p2;
	@%p3 bra 	$L__BB2_2;
	cvta.to.global.u64 	%rd3, %rd2;
	cvta.to.global.u64 	%rd4, %rd1;
	mad.lo.s32 	%r13, %r4, %r9, %r2;
	mul.wide.s32 	%rd5, %r13, 4;
	add.s64 	%rd6, %rd3, %rd5;
	ld.global.f32 	%f1, [%rd6];
	mad.lo.s32 	%r14, %r2, %r5, %r9;
	mul.wide.s32 	%rd7, %r14, 4;
	add.s64 	%rd8, %rd4, %rd7;
	st.global.f32 	[%rd8], %f1;
$L__BB2_2:
	ret;

}
	// .globl	computeMeanHorizontally
.visible .entry computeMeanHorizontally(
	.param .u32 computeMeanHorizontally_param_0,
	.param .u32 computeMeanHorizontally_param_1,
	.param .u64 .ptr .align 1 computeMeanHorizontally_param_2
)
{
	.reg .pred 	%p<26>;
	.reg .b32 	%r<91>;
	.reg .b32 	%f<221>;
	.reg .b64 	%rd<24>;
	// demoted variable
	.shared .align 4 .b8 _ZZ23computeMeanHorizontallyE6shEven[2048];
	// demoted variable
	.shared .align 4 .b8 _ZZ23computeMeanHorizontallyE5shOdd[2048];
	ld.param.u32 	%r50, [computeMeanHorizontally_param_0];
	ld.param.u32 	%r49, [computeMeanHorizontally_param_1];
	ld.param.u64 	%rd7, [computeMeanHorizontally_param_2];
	cvta.to.global.u64 	%rd1, %rd7;
	mov.u32 	%r1, %tid.y;
	mov.u32 	%r51, %ctaid.y;
	shl.b32 	%r52, %r51, 4;
	add.s32 	%r2, %r52, %r1;
	mov.u32 	%r3, %tid.x;
	setp.ge.s32 	%p2, %r2, %r50;
	@%p2 bra 	$L__BB3_35;
	shl.b32 	%r90, %r3, 1;
	add.s32 	%r5, %r49, -1;
	setp.ge.s32 	%p3, %r90, %r5;
	mov.f32 	%f218, 0f00000000;
	mov.f32 	%f219, %f218;
	@%p3 bra 	$L__BB3_14;
	mul.lo.s32 	%r6, %r49, %r2;
	sub.s32 	%r53, %r49, %r90;
	add.s32 	%r54, %r53, -2;
	shr.u32 	%r55, %r54, 6;
	add.s32 	%r7, %r55, 1;
	and.b32  	%r8, %r7, 15;
	setp.lt.u32 	%p4, %r54, 960;
	mov.f32 	%f219, 0f00000000;
	mov.u32 	%r81, %r90;
	mov.f32 	%f218, %f219;
	@%p4 bra 	$L__BB3_5;
	and.b32  	%r56, %r7, 134217712;
	neg.s32 	%r79, %r56;
	add.s64 	%rd2, %rd1, 2048;
	add.s32 	%r78, %r6, %r90;
	mov.f32 	%f219, 0f00000000;
	mov.u32 	%r81, %r90;
$L__BB3_4:
	.pragma "nounroll";
	mul.wide.s32 	%rd8, %r78, 4;
	add.s64 	%rd9, %rd2, %rd8;
	ld.global.f32 	%f35, [%rd9+-2048];
	add.f32 	%f36, %f218, %f35;
	ld.global.f32 	%f37, [%rd9+-2044];
	add.f32 	%f38, %f219, %f37;
	ld.global.f32 	%f39, [%rd9+-1792];
	add.f32 	%f40, %f36, %f39;
	ld.global.f32 	%f41, [%rd9+-1788];
	add.f32 	%f42, %f38, %f41;
	ld.global.f32 	%f43, [%rd9+-1536];
	add.f32 	%f44, %f40, %f43;
	ld.global.f32 	%f45, [%rd9+-1532];
	add.f32 	%f46, %f42, %f45;
	ld.global.f32 	%f47, [%rd9+-1280];
	add.f32 	%f48, %f44, %f47;
	ld.global.f32 	%f49, [%rd9+-1276];
	add.f32 	%f50, %f46, %f49;
	ld.global.f32 	%f51, [%rd9+-1024];
	add.f32 	%f52, %f48, %f51;
	ld.global.f32 	%f53, [%rd9+-1020];
	add.f32 	%f54, %f50, %f53;
	ld.global.f32 	%f55, [%rd9+-768];
	add.f32 	%f56, %f52, %f55;
	ld.global.f32 	%f57, [%rd9+-764];
	add.f32 	%f58, %f54, %f57;
	ld.global.f32 	%f59, [%rd9+-512];
	add.f32 	%f60, %f56, %f59;
	ld.global.f32 	%f61, [%rd9+-508];
	add.f32 	%f62, %f58, %f61;
	ld.global.f32 	%f63, [%rd9+-256];
	add.f32 	%f64, %f60, %f63;
	ld.global.f32 	%f65, [%rd9+-252];
	add.f32 	%f66, %f62, %f65;
	ld.global.f32 	%f67, [%rd9];
	add.f32 	%f68, %f64, %f67;
	ld.global.f32 	%f69, [%rd9+4];
	add.f32 	%f70, %f66, %f69;
	ld.global.f32 	%f71, [%rd9+256];
	add.f32 	%f72, %f68, %f71;
	ld.global.f32 	%f73, [%rd9+260];
	add.f32 	%f74, %f70, %f73;
	ld.global.f32 	%f75, [%rd9+512];
	add.f32 	%f76, %f72, %f75;
	ld.global.f32 	%f77, [%rd9+516];
	add.f32 	%f78, %f74, %f77;
	ld.global.f32 	%f79, [%rd9+768];
	add.f32 	%f80, %f76, %f79;
	ld.global.f32 	%f81, [%rd9+772];
	add.f32 	%f82, %f78, %f81;
	ld.global.f32 	%f83, [%rd9+1024];
	add.f32 	%f84, %f80, %f83;
	ld.global.f32 	%f85, [%rd9+1028];
	add.f32 	%f86, %f82, %f85;
	ld.global.f32 	%f87, [%rd9+1280];
	add.f32 	%f88, %f84, %f87;
	ld.global.f32 	%f89, [%rd9+1284];
	add.f32 	%f90, %f86, %f89;
	ld.global.f32 	%f91, [%rd9+1536];
	add.f32 	%f92, %f88, %f91;
	ld.global.f32 	%f93, [%rd9+1540];
	add.f32 	%f94, %f90, %f93;
	ld.global.f32 	%f95, [%rd9+1792];
	add.f32 	%f218, %f92, %f95;
	ld.global.f32 	%f96, [%rd9+1796];
	add.f32 	%f219, %f94, %f96;
	add.s32 	%r81, %r81, 1024;
	add.s32 	%r79, %r79, 16;
	add.s32 	%r78, %r78, 1024;
	setp.ne.s32 	%p5, %r79, 0;
	@%p5 bra 	$L__BB3_4;
$L__BB3_5:
	setp.eq.s32 	%p6, %r8, 0;
	@%p6 bra 	$L__BB3_14;
	and.b32  	%r18, %r7, 7;
	setp.lt.u32 	%p7, %r8, 8;
	@%p7 bra 	$L__BB3_8;
	add.s32 	%r57, %r81, %r6;
	mul.wide.s32 	%rd10, %r57, 4;
	add.s64 	%rd11, %rd1, %rd10;
	ld.global.f32 	%f98, [%rd11];
	add.f32 	%f99, %f218, %f98;
	ld.global.f32 	%f100, [%rd11+4];
	add.f32 	%f101, %f219, %f100;
	ld.global.f32 	%f102, [%rd11+256];
	add.f32 	%f103, %f99, %f102;
	ld.global.f32 	%f104, [%rd11+260];
	add.f32 	%f105, %f101, %f104;
	ld.global.f32 	%f106, [%rd11+512];
	add.f32 	%f107, %f103, %f106;
	ld.global.f32 	%f108, [%rd11+516];
	add.f32 	%f109, %f105, %f108;
	ld.global.f32 	%f110, [%rd11+768];
	add.f32 	%f111, %f107, %f110;
	ld.global.f32 	%f112, [%rd11+772];
	add.f32 	%f113, %f109, %f112;
	ld.global.f32 	%f114, [%rd11+1024];
	add.f32 	%f115, %f111, %f114;
	ld.global.f32 	%f116, [%rd11+1028];
	add.f32 	%f117, %f113, %f116;
	ld.global.f32 	%f118, [%rd11+1280];
	add.f32 	%f119, %f115, %f118;
	ld.global.f32 	%f120, [%rd11+1284];
	add.f32 	%f121, %f117, %f120;
	ld.global.f32 	%f122, [%rd11+1536];
	add.f32 	%f123, %f119, %f122;
	ld.global.f32 	%f124, [%rd11+1540];
	add.f32 	%f125, %f121, %f124;
	ld.global.f32 	%f126, [%rd11+1792];
	add.f32 	%f218, %f123, %f126;
	ld.global.f32 	%f127, [%rd11+1796];
	add.f32 	%f219, %f125, %f127;
	add.s32 	%r81, %r81, 512;
$L__BB3_8:
	setp.eq.s32 	%p8, %r18, 0;
	@%p8 bra 	$L__BB3_14;
	and.b32  	%r21, %r7, 3;
	setp.lt.u32 	%p9, %r18, 4;
	@%p9 bra 	$L__BB3_11;
	add.s32 	%r58, %r81, %r6;
	mul.wide.s32 	%rd12, %r58, 4;
	add.s64 	%rd13, %rd1, %rd12;
	ld.global.f32 	%f129, [%rd13];
	add.f32 	%f130, %f218, %f129;
	ld.global.f32 	%f131, [%rd13+4];
	add.f32 	%f132, %f219, %f131;
	ld.global.f32 	%f133, [%rd13+256];
	add.f32 	%f134, %f130, %f133;
	ld.global.f32 	%f135, [%rd13+260];
	add.f32 	%f136, %f132, %f135;
	ld.global.f32 	%f137, [%rd13+512];
	add.f32 	%f138, %f134, %f137;
	ld.global.f32 	%f139, [%rd13+516];
	add.f32 	%f140, %f136, %f139;
	ld.global.f32 	%f141, [%rd13+768];
	add.f32 	%f218, %f138, %f141;
	ld.global.f32 	%f142, [%rd13+772];
	add.f32 	%f219, %f140, %f142;
	add.s32 	%r81, %r81, 256;
$L__BB3_11:
	setp.eq.s32 	%p10, %r21, 0;
	@%p10 bra 	$L__BB3_14;
	add.s64 	%rd3, %rd1, 4;
	add.s32 	%r85, %r81, %r6;
	neg.s32 	%r84, %r21;
$L__BB3_13:
	.pragma "nounroll";
	mul.wide.s32 	%rd14, %r85, 4;
	add.s64 	%rd15, %rd3, %rd14;
	ld.global.f32 	%f143, [%rd15+-4];
	add.f32 	%f218, %f218, %f143;
	ld.global.f32 	%f144, [%rd15];
	add.f32 	%f219, %f219, %f144;
	add.s32 	%r85, %r85, 64;
	add.s32 	%r84, %r84, 1;
	setp.ne.s32 	%p11, %r84, 0;
	@%p11 bra 	$L__BB3_13;
$L__BB3_14:
	setp.eq.s32 	%p12, %r3, 0;
	and.b32  	%r59, %r49, 1;
	setp.eq.b32 	%p13, %r59, 1;
	and.pred  	%p1, %p12, %p13;
	mul.lo.s32 	%r30, %r49, %r2;
	cvt.s64.s32 	%rd16, %r49;
	cvt.s64.s32 	%rd17, %r30;
	add.s64 	%rd18, %rd17, %rd16;
	shl.b64 	%rd19, %rd18, 2;
	add.s64 	%rd4, %rd1, %rd19;
	not.pred 	%p14, %p1;
	@%p14 bra 	$L__BB3_16;
	ld.global.f32 	%f145, [%rd4+-4];
	add.f32 	%f218, %f218, %f145;
$L__BB3_16:
	shl.b32 	%r60, %r1, 7;
	mov.u32 	%r61, _ZZ23computeMeanHorizontallyE6shEven;
	add.s32 	%r31, %r61, %r60;
	shl.b32 	%r62, %r3, 2;
	add.s32 	%r32, %r31, %r62;
	st.shared.f32 	[%r32], %f218;
	mov.u32 	%r63, _ZZ23computeMeanHorizontallyE5shOdd;
	add.s32 	%r33, %r63, %r60;
	add.s32 	%r34, %r33, %r62;
	st.shared.f32 	[%r34], %f219;
	bar.sync 	0;
	setp.gt.u32 	%p15, %r3, 15;
	@%p15 bra 	$L__BB3_18;
	ld.shared.f32 	%f146, [%r32+64];
	ld.shared.f32 	%f147, [%r32];
	add.f32 	%f148, %f146, %f147;
	st.shared.f32 	[%r32], %f148;
	ld.shared.f32 	%f149, [%r34+64];
	ld.shared.f32 	%f150, [%r34];
	add.f32 	%f151, %f149, %f150;
	st.shared.f32 	[%r34], %f151;
$L__BB3_18:
	bar.sync 	0;
	setp.gt.u32 	%p16, %r3, 7;
	@%p16 bra 	$L__BB3_20;
	ld.shared.f32 	%f152, [%r32+32];
	ld.shared.f32 	%f153, [%r32];
	add.f32 	%f154, %f152, %f153;
	st.shared.f32 	[%r32], %f154;
	ld.shared.f32 	%f155, [%r34+32];
	ld.shared.f32 	%f156, [%r34];
	add.f32 	%f157, %f155, %f156;
	st.shared.f32 	[%r34], %f157;
$L__BB3_20:
	bar.sync 	0;
	setp.gt.u32 	%p17, %r3, 3;
	@%p17 bra 	$L__BB3_22;
	ld.shared.f32 	%f158, [%r32+16];
	ld.shared.f32 	%f159, [%r32];
	add.f32 	%f160, %f158, %f159;
	st.shared.f32 	[%r32], %f160;
	ld.shared.f32 	%f161, [%r34+16];
	ld.shared.f32 	%f162, [%r34];
	add.f32 	%f163, %f161, %f162;
	st.shared.f32 	[%r34], %f163;
$L__BB3_22:
	bar.sync 	0;
	setp.gt.u32 	%p18, %r3, 1;
	@%p18 bra 	$L__BB3_24;
	ld.shared.f32 	%f164, [%r32+8];
	ld.shared.f32 	%f165, [%r32];
	add.f32 	%f166, %f164, %f165;
	st.shared.f32 	[%r32], %f166;
	ld.shared.f32 	%f167, [%r34+8];
	ld.shared.f32 	%f168, [%r34];
	add.f32 	%f169, %f167, %f168;
	st.shared.f32 	[%r34], %f169;
$L__BB3_24:
	setp.ne.s32 	%p19, %r3, 0;
	bar.sync 	0;
	@%p19 bra 	$L__BB3_26;
	ld.shared.f32 	%f170, [%r31+4];
	ld.shared.f32 	%f171, [%r32];
	add.f32 	%f172, %f170, %f171;
	st.shared.f32 	[%r32], %f172;
	ld.shared.f32 	%f173, [%r33+4];
	ld.shared.f32 	%f174, [%r34];
	add.f32 	%f175, %f173, %f174;
	st.shared.f32 	[%r34], %f175;
$L__BB3_26:
	setp.ge.s32 	%p20, %r90, %r5;
	bar.sync 	0;
	ld.shared.f32 	%f176, [%r31];
	ld.shared.f32 	%f177, [%r33];
	add.s32 	%r64, %r49, 1;
	shr.u32 	%r65, %r64, 31;
	add.s32 	%r66, %r64, %r65;
	shr.s32 	%r67, %r66, 1;
	cvt.rn.f32.s32 	%f178, %r67;
	div.rn.f32 	%f29, %f176, %f178;
	shr.u32 	%r68, %r49, 31;
	add.s32 	%r69, %r49, %r68;
	shr.s32 	%r70, %r69, 1;
	cvt.rn.f32.s32 	%f179, %r70;
	div.rn.f32 	%f30, %f177, %f179;
	@%p20 bra 	$L__BB3_33;
	sub.s32 	%r71, %r49, %r90;
	add.s32 	%r35, %r71, -2;
	and.b32  	%r72, %r35, 192;
	setp.eq.s32 	%p21, %r72, 192;
	@%p21 bra 	$L__BB3_30;
	shr.u32 	%r73, %r35, 6;
	add.s32 	%r74, %r73, 1;
	and.b32  	%r75, %r74, 3;
	add.s64 	%rd5, %rd1, 4;
	add.s32 	%r87, %r30, %r90;
	neg.s32 	%r86, %r75;
	shl.b32 	%r76, %r74, 6;
	and.b32  	%r77, %r76, 192;
	add.s32 	%r90, %r77, %r90;
$L__BB3_29:
	.pragma "nounroll";
	mul.wide.s32 	%rd20, %r87, 4;
	add.s64 	%rd21, %rd5, %rd20;
	ld.global.f32 	%f180, [%rd21+-4];
	sub.f32 	%f181, %f180, %f29;
	st.global.f32 	[%rd21+-4], %f181;
	ld.global.f32 	%f182, [%rd21];
	sub.f32 	%f183, %f182, %f30;
	st.global.f32 	[%rd21], %f183;
	add.s32 	%r87, %r87, 64;
	add.s32 	%r86, %r86, 1;
	setp.ne.s32 	%p22, %r86, 0;
	@%p22 bra 	$L__BB3_29;
$L__BB3_30:
	setp.lt.u32 	%p23, %r35, 192;
	@%p23 bra 	$L__BB3_33;
	add.s64 	%rd6, %rd1, 512;
	add.s32 	%r89, %r90, %r30;
$L__BB3_32:
	mul.wide.s32 	%rd22, %r89, 4;
	add.s64 	%rd23, %rd6, %rd22;
	ld.global.f32 	%f184, [%rd23+-512];
	sub.f32 	%f185, %f184, %f29;
	st.global.f32 	[%rd23+-512], %f185;
	ld.global.f32 	%f186, [%rd23+-508];
	sub.f32 	%f187, %f186, %f30;
	st.global.f32 	[%rd23+-508], %f187;
	ld.global.f32 	%f188, [%rd23+-256];
	sub.f32 	%f189, %f188, %f29;
	st.global.f32 	[%rd23+-256], %f189;
	ld.global.f32 	%f190, [%rd23+-252];
	sub.f32 	%f191, %f190, %f30;
	st.global.f32 	[%rd23+-252], %f191;
	ld.global.f32 	%f192, [%rd23];
	sub.f32 	%f193, %f192, %f29;
	st.global.f32 	[%rd23], %f193;
	ld.global.f32 	%f194, [%rd23+4];
	sub.f32 	%f195, %f194, %f30;
	st.global.f32 	[%rd23+4], %f195;
	ld.global.f32 	%f196, [%rd23+256];
	sub.f32 	%f197, %f196, %f29;
	st.global.f32 	[%rd23+256], %f197;
	ld.global.f32 	%f198, [%rd23+260];
	sub.f32 	%f199, %f198, %f30;
	st.global.f32 	[%rd23+260], %f199;
	add.s32 	%r90, %r90, 256;
	add.s32 	%r89, %r89, 256;
	setp.lt.s32 	%p24, %r90, %r5;
	@%p24 bra 	$L__BB3_32;
$L__BB3_33:
	@%p14 bra 	$L__BB3_35;
	ld.global.f32 	%f200, [%rd4+-4];
	sub.f32 	%f201, %f200, %f29;
	st.global.f32 	[%rd4+-4], %f201;
$L__BB3_35:
	ret;

}


// ===== COMPILED SASS (sm_100) =====

	.target	sm_100

	.elftype	@"ET_EXEC"


//--------------------- .note.nv.tkinfo           --------------------------
	.section	.note.nv.tkinfo,"",@"SHT_NOTE"
	.sectionflags	@"SHF_NOTE_NV_TKINFO"
	.tkinfo
        /*0018*/ 	.word	0x00000002
        /*0030*/ 	.string	""
        /*0030*/ 	.string	"ptxas"
        /*0030*/ 	.string	"Cuda compilation tools, release 13.0, V13.0.88"
        /*0030*/ 	.string	"Build cuda_13.0.r13.0/compiler.36424714_0"
        /*0030*/ 	.string	"-arch sm_100 -m 64 "



//--------------------- .note.nv.cuinfo           --------------------------
	.section	.note.nv.cuinfo,"",@"SHT_NOTE"
	.sectionflags	@"SHF_NOTE_NV_CUINFO"
        /*0018*/ 	.short	0x0002
        /*001a*/ 	.short	0x0064
        /*001c*/ 	.short	0x0082
	.zero		2


//--------------------- .nv.info                  --------------------------
	.section	.nv.info,"",@"SHT_CUDA_INFO"
	.align	4


	//----- nvinfo : EIATTR_REGCOUNT
	.align		4
        /*0000*/ 	.byte	0x04, 0x2f
        /*0002*/ 	.short	(.L_1 - .L_0)
	.align		4
.L_0:
        /*0004*/ 	.word	index@(computeMeanVertically)
        /*0008*/ 	.word	0x00000028


	//----- nvinfo : EIATTR_FRAME_SIZE
	.align		4
.L_1:
        /*000c*/ 	.byte	0x04, 0x11
        /*000e*/ 	.short	(.L_3 - .L_2)
	.align		4
.L_2:
        /*0010*/ 	.word	index@($__internal_2_$__cuda_sm3x_div_rn_noftz_f32_slowpath)
        /*0014*/ 	.word	0x00000000


	//----- nvinfo : EIATTR_FRAME_SIZE
	.align		4
.L_3:
        /*0018*/ 	.byte	0x04, 0x11
        /*001a*/ 	.short	(.L_5 - .L_4)
	.align		4
.L_4:
        /*001c*/ 	.word	index@(computeMeanVertically)
        /*0020*/ 	.word	0x00000000


	//----- nvinfo : EIATTR_REGCOUNT
	.align		4
.L_5:
        /*0024*/ 	.byte	0x04, 0x2f
        /*0026*/ 	.short	(.L_7 - .L_6)
	.align		4
.L_6:
        /*0028*/ 	.word	index@(_Z27computeMeanVertically_naiveiiPf)
        /*002c*/ 	.word	0x00000020


	//----- nvinfo : EIATTR_FRAME_SIZE
	.align		4
.L_7:
        /*0030*/ 	.byte	0x04, 0x11
        /*0032*/ 	.short	(.L_9 - .L_8)
	.align		4
.L_8:
        /*0034*/ 	.word	index@($__internal_1_$__cuda_sm3x_div_rn_noftz_f32_slowpath)
        /*0038*/ 	.word	0x00000000


	//----- nvinfo : EIATTR_FRAME_SIZE
	.align		4
.L_9:
        /*003c*/ 	.byte	0x04, 0x11
        /*003e*/ 	.short	(.L_11 - .L_10)
	.align		4
.L_10:
        /*0040*/ 	.word	index@(_Z27computeMeanVertically_naiveiiPf)
        /*0044*/ 	.word	0x00000000


	//----- nvinfo : EIATTR_REGCOUNT
	.align		4
.L_11:
        /*0048*/ 	.byte	0x04, 0x2f
        /*004a*/ 	.short	(.L_13 - .L_12)
	.align		4
.L_12:
        /*004c*/ 	.word	index@(transpose)
        /*0050*/ 	.word	0x0000000a


	//----- nvinfo : EIATTR_FRAME_SIZE
	.align		4
.L_13:
        /*0054*/ 	.byte	0x04, 0x11
        /*0056*/ 	.short	(.L_15 - .L_14)
	.align		4
.L_14:
        /*0058*/ 	.word	index@(transpose)
        /*005c*/ 	.word	0x00000000


	//----- nvinfo : EIATTR_REGCOUNT
	.align		4
.L_15:
        /*0060*/ 	.byte	0x04, 0x2f
        /*0062*/ 	.short	(.L_17 - .L_16)
	.align		4
.L_16:
        /*0064*/ 	.word	index@(computeMeanHorizontally)
        /*0068*/ 	.word	0x00000020


	//----- nvinfo : EIATTR_FRAME_SIZE
	.align		4
.L_17:
        /*006c*/ 	.byte	0x04, 0x11
        /*006e*/ 	.short	(.L_19 - .L_18)
	.align		4
.L_18:
        /*0070*/ 	.word	index@($__internal_0_$__cuda_sm3x_div_rn_noftz_f32_slowpath)
        /*0074*/ 	.word	0x00000000


	//----- nvinfo : EIATTR_FRAME_SIZE
	.align		4
.L_19:
        /*0078*/ 	.byte	0x04, 0x11
        /*007a*/ 	.short	(.L_21 - .L_20)
	.align		4
.L_20:
        /*007c*/ 	.word	index@(computeMeanHorizontally)
        /*0080*/ 	.word	0x00000000


	//----- nvinfo : EIATTR_MIN_STACK_SIZE
	.align		4
.L_21:
        /*0084*/ 	.byte	0x04, 0x12
        /*0086*/ 	.short	(.L_23 - .L_22)
	.align		4
.L_22:
        /*0088*/ 	.word	index@(computeMeanHorizontally)
        /*008c*/ 	.word	0x00000000


	//----- nvinfo : EIATTR_MIN_STACK_SIZE
	.align		4
.L_23:
        /*0090*/ 	.byte	0x04, 0x12
        /*0092*/ 	.short	(.L_25 - .L_24)
	.align		4
.L_24:
        /*0094*/ 	.word	index@(transpose)
        /*0098*/ 	.word	0x00000000


	//----- nvinfo : EIATTR_MIN_STACK_SIZE
	.align		4
.L_25:
        /*009c*/ 	.byte	0x04, 0x12
        /*009e*/ 	.short	(.L_27 - .L_26)
	.align		4
.L_26:
        /*00a0*/ 	.word	index@(_Z27computeMeanVertically_naiveiiPf)
        /*00a4*/ 	.word	0x00000000


	//----- nvinfo : EIATTR_MIN_STACK_SIZE
	.align		4
.L_27:
        /*00a8*/ 	.byte	0x04, 0x12
        /*00aa*/ 	.short	(.L_29 - .L_28)
	.align		4
.L_28:
        /*00ac*/ 	.word	index@(computeMeanVertically)
        /*00b0*/ 	.word	0x00000000
.L_29:


//--------------------- .nv.compat                --------------------------
	.section	.nv.compat,"",@"SHT_CUDA_COMPAT_INFO"
	.align	4
        /*0000*/ 	.byte	0x02, 0x09, 0x00, 0x00, 0x02, 0x02, 0x01, 0x00, 0x02, 0x05, 0x05, 0x00, 0x03, 0x07, 0x01, 0x01
        /*0010*/ 	.byte	0x02, 0x03, 0x00, 0x00, 0x02, 0x06, 0x01, 0x00, 0x04, 0x0b, 0x08, 0x00, 0x01, 0x00, 0x00, 0x00
        /*0020*/ 	.byte	0x00, 0x00, 0x00, 0x00


//--------------------- .nv.info.computeMeanHorizontally --------------------------
	.section	.nv.info.computeMeanHorizontally,"",@"SHT_CUDA_INFO"
	.sectionflags	@""
	.align	4


	//----- nvinfo : EIATTR_CUDA_API_VERSION
	.align		4
        /*0000*/ 	.byte	0x04, 0x37
        /*0002*/ 	.short	(.L_31 - .L_30)
.L_30:
        /*0004*/ 	.word	0x00000082


	//----- nvinfo : EIATTR_KPARAM_INFO
	.align		4
.L_31:
        /*0008*/ 	.byte	0x04, 0x17
        /*000a*/ 	.short	(.L_33 - .L_32)
.L_32:
        /*000c*/ 	.word	0x00000000
        /*0010*/ 	.short	0x0002
        /*0012*/ 	.short	0x0008
        /*0014*/ 	.byte	0x00, 0xf5, 0x21, 0x00


	//----- nvinfo : EIATTR_KPARAM_INFO
	.align		4
.L_33:
        /*0018*/ 	.byte	0x04, 0x17
        /*001a*/ 	.short	(.L_35 - .L_34)
.L_34:
        /*001c*/ 	.word	0x00000000
        /*0020*/ 	.short	0x0001
        /*0022*/ 	.short	0x0004
        /*0024*/ 	.byte	0x00, 0xf0, 0x11, 0x00


	//----- nvinfo : EIATTR_KPARAM_INFO
	.align		4
.L_35:
        /*0028*/ 	.byte	0x04, 0x17
        /*002a*/ 	.short	(.L_37 - .L_36)
.L_36:
        /*002c*/ 	.word	0x00000000
        /*0030*/ 	.short	0x0000
        /*0032*/ 	.short	0x0000
        /*0034*/ 	.byte	0x00, 0xf0, 0x11, 0x00


	//----- nvinfo : EIATTR_SPARSE_MMA_MASK
	.align		4
.L_37:
        /*0038*/ 	.byte	0x03, 0x50
        /*003a*/ 	.short	0x0000


	//----- nvinfo : EIATTR_MAXREG_COUNT
	.align		4
        /*003c*/ 	.byte	0x03, 0x1b
        /*003e*/ 	.short	0x00ff


	//----- nvinfo : EIATTR_NUM_BARRIERS
	.align		4
        /*0040*/ 	.byte	0x02, 0x4c
        /*0042*/ 	.byte	0x01
	.zero		1


	//----- nvinfo : EIATTR_MERCURY_ISA_VERSION
	.align		4
        /*0044*/ 	.byte	0x03, 0x5f
        /*0046*/ 	.short	0x0101


	//----- nvinfo : EIATTR_VRC_CTA_INIT_COUNT
	.align		4
        /*0048*/ 	.byte	0x02, 0x4a
	.zero		1
	.zero		1


	//----- nvinfo : EIATTR_EXIT_INSTR_OFFSETS
	.align		4
        /*004c*/ 	.byte	0x04, 0x1c
        /*004e*/ 	.short	(.L_39 - .L_38)


	//   ....[0]....
.L_38:
        /*0050*/ 	.word	0x00000060


	//   ....[1]....
        /*0054*/ 	.word	0x00001790


	//   ....[2]....
        /*0058*/ 	.word	0x000017d0


	//----- nvinfo : EIATTR_CRS_STACK_SIZE
	.align		4
.L_39:
        /*005c*/ 	.byte	0x04, 0x1e
        /*005e*/ 	.short	(.L_41 - .L_40)
.L_40:
        /*0060*/ 	.word	0x00000000


	//----- nvinfo : EIATTR_CBANK_PARAM_SIZE
	.align		4
.L_41:
        /*0064*/ 	.byte	0x03, 0x19
        /*0066*/ 	.short	0x0010


	//----- nvinfo : EIATTR_PARAM_CBANK
	.align		4
        /*0068*/ 	.byte	0x04, 0x0a
        /*006a*/ 	.short	(.L_43 - .L_42)
	.align		4
.L_42:
        /*006c*/ 	.word	index@(.nv.constant0.computeMeanHorizontally)
        /*0070*/ 	.short	0x0380
        /*0072*/ 	.short	0x0010


	//----- nvinfo : EIATTR_SW_WAR
	.align		4
.L_43:
        /*0074*/ 	.byte	0x04, 0x36
        /*0076*/ 	.short	(.L_45 - .L_44)
.L_44:
        /*0078*/ 	.word	0x00000008
.L_45:


//--------------------- .nv.info.transpose        --------------------------
	.section	.nv.info.transpose,"",@"SHT_CUDA_INFO"
	.sectionflags	@""
	.align	4


	//----- nvinfo : EIATTR_CUDA_API_VERSION
	.align		4
        /*0000*/ 	.byte	0x04, 0x37
        /*0002*/ 	.short	(.L_47 - .L_46)
.L_46:
        /*0004*/ 	.word	0x00000082


	//----- nvinfo : EIATTR_KPARAM_INFO
	.align		4
.L_47:
        /*0008*/ 	.byte	0x04, 0x17
        /*000a*/ 	.short	(.L_49 - .L_48)
.L_48:
        /*000c*/ 	.word	0x00000000
        /*0010*/ 	.short	0x0003
        /*0012*/ 	.short	0x0010
        /*0014*/ 	.byte	0x00, 0xf5, 0x21, 0x00


	//----- nvinfo : EIATTR_KPARAM_INFO
	.align		4
.L_49:
        /*0018*/ 	.byte	0x04, 0x17
        /*001a*/ 	.short	(.L_51 - .L_50)
.L_50:
        /*001c*/ 	.word	0x00000000
        /*0020*/ 	.short	0x0002
        /*0022*/ 	.short	0x0008
        /*0024*/ 	.byte	0x00, 0xf5, 0x21, 0x00


	//----- nvinfo : EIATTR_KPARAM_INFO
	.align		4
.L_51:
        /*0028*/ 	.byte	0x04, 0x17
        /*002a*/ 	.short	(.L_53 - .L_52)
.L_52:
        /*002c*/ 	.word	0x00000000
        /*0030*/ 	.short	0x0001
        /*0032*/ 	.short	0x0004
        /*0034*/ 	.byte	0x00, 0xf0, 0x11, 0x00


	//----- nvinfo : EIATTR_KPARAM_INFO
	.align		4
.L_53:
        /*0038*/ 	.byte	0x04, 0x17
        /*003a*/ 	.short	(.L_55 - .L_54)
.L_54:
        /*003c*/ 	.word	0x00000000
        /*0040*/ 	.short	0x0000
        /*0042*/ 	.short	0x0000
        /*0044*/ 	.byte	0x00, 0xf0, 0x11, 0x00


	//----- nvinfo : EIATTR_SPARSE_MMA_MASK
	.align		4
.L_55:
        /*0048*/ 	.byte	0x03, 0x50
        /*004a*/ 	.short	0x0000


	//----- nvinfo : EIATTR_MAXREG_COUNT
	.align		4
        /*004c*/ 	.byte	0x03, 0x1b
        /*004e*/ 	.short	0x00ff


	//----- nvinfo : EIATTR_MERCURY_ISA_VERSION
	.align		4
        /*0050*/ 	.byte	0x03, 0x5f
        /*0052*/ 	.short	0x0101


	//----- nvinfo : EIATTR_VRC_CTA_INIT_COUNT
	.align		4
        /*0054*/ 	.byte	0x02, 0x4a
	.zero		1
	.zero		1


	//----- nvinfo : EIATTR_EXIT_INSTR_OFFSETS
	.align		4
        /*0058*/ 	.byte	0x04, 0x1c
        /*005a*/ 	.short	(.L_57 - .L_56)


	//   ....[0]....
.L_56:
        /*005c*/ 	.word	0x000000a0


	//   ....[1]....
        /*0060*/ 	.word	0x00000140


	//----- nvinfo : EIATTR_CBANK_PARAM_SIZE
	.align		4
.L_57:
        /*0064*/ 	.byte	0x03, 0x19
        /*0066*/ 	.short	0x0018


	//----- nvinfo : EIATTR_PARAM_CBANK
	.align		4
        /*0068*/ 	.byte	0x04, 0x0a
        /*006a*/ 	.short	(.L_59 - .L_58)
	.align		4
.L_58:
        /*006c*/ 	.word	index@(.nv.constant0.transpose)
        /*0070*/ 	.short	0x0380
        /*0072*/ 	.short	0x0018


	//----- nvinfo : EIATTR_SW_WAR
	.align		4
.L_59:
        /*0074*/ 	.byte	0x04, 0x36
        /*0076*/ 	.short	(.L_61 - .L_60)
.L_60:
        /*0078*/ 	.word	0x00000008
.L_61:


//--------------------- .nv.info._Z27computeMeanVertically_naiveiiPf --------------------------
	.section	.nv.info._Z27computeMeanVertically_naiveiiPf,"",@"SHT_CUDA_INFO"
	.sectionflags	@""
	.align	4


	//----- nvinfo : EIATTR_CUDA_API_VERSION
	.align		4
        /*0000*/ 	.byte	0x04, 0x37
        /*0002*/ 	.short	(.L_63 - .L_62)
.L_62:
        /*0004*/ 	.word	0x00000082


	//----- nvinfo : EIATTR_KPARAM_INFO
	.align		4
.L_63:
        /*0008*/ 	.byte	0x04, 0x17
        /*000a*/ 	.short	(.L_65 - .L_64)
.L_64:
        /*000c*/ 	.word	0x00000000
        /*0010*/ 	.short	0x0002
        /*0012*/ 	.short	0x0008
        /*0014*/ 	.byte	0x00, 0xf5, 0x21, 0x00


	//----- nvinfo : EIATTR_KPARAM_INFO
	.align		4
.L_65:
        /*0018*/ 	.byte	0x04, 0x17
        /*001a*/ 	.short	(.L_67 - .L_66)
.L_66:
        /*001c*/ 	.word	0x00000000
        /*0020*/ 	.short	0x0001
        /*0022*/ 	.short	0x0004
        /*0024*/ 	.byte	0x00, 0xf0, 0x11, 0x00


	//----- nvinfo : EIATTR_KPARAM_INFO
	.align		4
.L_67:
        /*0028*/ 	.byte	0x04, 0x17
        /*002a*/ 	.short	(.L_69 - .L_68)
.L_68:
        /*002c*/ 	.word	0x00000000
        /*0030*/ 	.short	0x0000
        /*0032*/ 	.short	0x0000
        /*0034*/ 	.byte	0x00, 0xf0, 0x11, 0x00


	//----- nvinfo : EIATTR_SPARSE_MMA_MASK
	.align		4
.L_69:
        /*0038*/ 	.byte	0x03, 0x50
        /*003a*/ 	.short	0x0000


	//----- nvinfo : EIATTR_MAXREG_COUNT
	.align		4
        /*003c*/ 	.byte	0x03, 0x1b
        /*003e*/ 	.short	0x00ff


	//----- nvinfo : EIATTR_MERCURY_ISA_VERSION
	.align		4
        /*0040*/ 	.byte	0x03, 0x5f
        /*0042*/ 	.short	0x0101


	//----- nvinfo : EIATTR_VRC_CTA_INIT_COUNT
	.align		4
        /*0044*/ 	.byte	0x02, 0x4a
	.zero		1
	.zero		1


	//----- nvinfo : EIATTR_EXIT_INSTR_OFFSETS
	.align		4
        /*0048*/ 	.byte	0x04, 0x1c
        /*004a*/ 	.short	(.L_71 - .L_70)


	//   ....[0]....
.L_70:
        /*004c*/ 	.word	0x00000060


	//   ....[1]....
        /*0050*/ 	.word	0x00001520


	//   ....[2]....
        /*0054*/ 	.word	0x00001560


	//----- nvinfo : EIATTR_CRS_STACK_SIZE
	.align		4
.L_71:
        /*0058*/ 	.byte	0x04, 0x1e
        /*005a*/ 	.short	(.L_73 - .L_72)
.L_72:
        /*005c*/ 	.word	0x00000000


	//----- nvinfo : EIATTR_CBANK_PARAM_SIZE
	.align		4
.L_73:
        /*0060*/ 	.byte	0x03, 0x19
        /*0062*/ 	.short	0x0010


	//----- nvinfo : EIATTR_PARAM_CBANK
	.align		4
        /*0064*/ 	.byte	0x04, 0x0a
        /*0066*/ 	.short	(.L_75 - .L_74)
	.align		4
.L_74:
        /*0068*/ 	.word	index@(.nv.constant0._Z27computeMeanVertically_naiveiiPf)
        /*006c*/ 	.short	0x0380
        /*006e*/ 	.short	0x0010


	//----- nvinfo : EIATTR_SW_WAR
	.align		4
.L_75:
        /*0070*/ 	.byte	0x04, 0x36
        /*0072*/ 	.short	(.L_77 - .L_76)
.L_76:
        /*0074*/ 	.word	0x00000008
.L_77:


//--------------------- .nv.info.computeMeanVertically --------------------------
	.section	.nv.info.computeMeanVertically,"",@"SHT_CUDA_INFO"
	.sectionflags	@""
	.align	4


	//----- nvinfo : EIATTR_CUDA_API_VERSION
	.align		4
        /*0000*/ 	.byte	0x04, 0x37
        /*0002*/ 	.short	(.L_79 - .L_78)
.L_78:
        /*0004*/ 	.word	0x00000082


	//----- nvinfo : EIATTR_KPARAM_INFO
	.align		4
.L_79:
        /*0008*/ 	.byte	0x04, 0x17
        /*000a*/ 	.short	(.L_81 - .L_80)
.L_80:
        /*000c*/ 	.word	0x00000000
        /*0010*/ 	.short	0x0002
        /*0012*/ 	.short	0x0008
        /*0014*/ 	.byte	0x00, 0xf5, 0x21, 0x00


	//----- nvinfo : EIATTR_KPARAM_INFO
	.align		4
.L_81:
        /*0018*/ 	.byte	0x04, 0x17
        /*001a*/ 	.short	(.L_83 - .L_82)
.L_82:
        /*001c*/ 	.word	0x00000000
        /*0020*/ 	.short	0x0001
        /*0022*/ 	.short	0x0004
        /*0024*/ 	.byte	0x00, 0xf0, 0x11, 0x00


	//----- nvinfo : EIATTR_KPARAM_INFO
	.align		4
.L_83:
        /*0028*/ 	.byte	0x04, 0x17
        /*002a*/ 	.short	(.L_85 - .L_84)
.L_84:
        /*002c*/ 	.word	0x00000000
        /*0030*/ 	.short	0x0000
        /*0032*/ 	.short	0x0000
        /*0034*/ 	.byte	0x00, 0xf0, 0x11, 0x00


	//----- nvinfo : EIATTR_SPARSE_MMA_MASK
	.align		4
.L_85:
        /*0038*/ 	.byte	0x03, 0x50
        /*003a*/ 	.short	0x0000


	//----- nvinfo : EIATTR_MAXREG_COUNT
	.align		4
        /*003c*/ 	.byte	0x03, 0x1b
        /*003e*/ 	.short	0x00ff


	//----- nvinfo : EIATTR_NUM_BARRIERS
	.align		4
        /*0040*/ 	.byte	0x02, 0x4c
        /*0042*/ 	.byte	0x01
	.zero		1


	//----- nvinfo : EIATTR_MERCURY_ISA_VERSION
	.align		4
        /*0044*/ 	.byte	0x03, 0x5f
        /*0046*/ 	.short	0x0101


	//----- nvinfo : EIATTR_VRC_CTA_INIT_COUNT
	.align		4
        /*0048*/ 	.byte	0x02, 0x4a
	.zero		1
	.zero		1


	//----- nvinfo : EIATTR_EXIT_INSTR_OFFSETS
	.align		4
        /*004c*/ 	.byte	0x04, 0x1c
        /*004e*/ 	.short	(.L_87 - .L_86)


	//   ....[0]....
.L_86:
        /*0050*/ 	.word	0x00000060


	//   ....[1]....
        /*0054*/ 	.word	0x00001790


	//   ....[2]....
        /*0058*/ 	.word	0x000017d0


	//----- nvinfo : EIATTR_CRS_STACK_SIZE
	.align		4
.L_87:
        /*005c*/ 	.byte	0x04, 0x1e
        /*005e*/ 	.short	(.L_89 - .L_88)
.L_88:
        /*0060*/ 	.word	0x00000000


	//----- nvinfo : EIATTR_CBANK_PARAM_SIZE
	.align		4
.L_89:
        /*0064*/ 	.byte	0x03, 0x19
        /*0066*/ 	.short	0x0010


	//----- nvinfo : EIATTR_PARAM_CBANK
	.align		4
        /*0068*/ 	.byte	0x04, 0x0a
        /*006a*/ 	.short	(.L_91 - .L_90)
	.align		4
.L_90:
        /*006c*/ 	.word	index@(.nv.constant0.computeMeanVertically)
        /*0070*/ 	.short	0x0380
        /*0072*/ 	.short	0x0010


	//----- nvinfo : EIATTR_SW_WAR
	.align		4
.L_91:
        /*0074*/ 	.byte	0x04, 0x36
        /*0076*/ 	.short	(.L_93 - .L_92)
.L_92:
        /*0078*/ 	.word	0x00000008
.L_93:


//--------------------- .nv.callgraph             --------------------------
	.section	.nv.callgraph,"",@"SHT_CUDA_CALLGRAPH"
	.align	4
	.sectionentsize	8
	.align		4
        /*0000*/ 	.word	0x00000000
	.align		4
        /*0004*/ 	.word	0xffffffff
	.align		4
        /*0008*/ 	.word	0x00000000
	.align		4
        /*000c*/ 	.word	0xfffffffe
	.align		4
        /*0010*/ 	.word	0x00000000
	.align		4
        /*0014*/ 	.word	0xfffffffd
	.align		4
        /*0018*/ 	.word	0x00000000
	.align		4
        /*001c*/ 	.word	0xfffffffc


//--------------------- .text.computeMeanHorizontally --------------------------
	.section	.text.computeMeanHorizontally,"ax",@progbits
	.align	128
        .global         computeMeanHorizontally
        .type           computeMeanHorizontally,@function
        .size           computeMeanHorizontally,(.L_x_86 - computeMeanHorizontally)
        .other          computeMeanHorizontally,@"STO_CUDA_ENTRY STV_DEFAULT"
computeMeanHorizontally:
.text.computeMeanHorizontally:
[----:B------:R-:W-:Y:S01]  /*0000*/  LDC R1, c[0x0][0x37c] ;  /* 0x0000df00ff017b82 */ /* 0x000fe20000000800 */
[----:B------:R-:W0:Y:S01]  /*0010*/  S2R R0, SR_TID.Y ;  /* 0x0000000000007919 */ /* 0x000e220000002200 */
[----:B------:R-:W1:Y:S01]  /*0020*/  LDCU UR4, c[0x0][0x380] ;  /* 0x00007000ff0477ac */ /* 0x000e620008000800 */
[----:B------:R-:W0:Y:S02]  /*0030*/  S2R R3, SR_CTAID.Y ;  /* 0x0000000000037919 */ /* 0x000e240000002600 */
[----:B0-----:R-:W-:-:S04]  /*0040*/  LEA R14, R3, R0, 0x4 ;  /* 0x00000000030e7211 */ /* 0x001fc800078e20ff */
[----:B-1----:R-:W-:-:S13]  /*0050*/  ISETP.GE.AND P0, PT, R14, UR4, PT ;  /* 0x000000040e007c0c */ /* 0x002fda000bf06270 */
[----:B------:R-:W-:Y:S05]  /*0060*/  @P0 EXIT ;  /* 0x000000000000094d */ /* 0x000fea0003800000 */
[----:B------:R-:W0:Y:S01]  /*0070*/  S2R R10, SR_TID.X ;  /* 0x00000000000a7919 */ /* 0x000e220000002100 */
[----:B------:R-:W1:Y:S01]  /*0080*/  LDC R11, c[0x0][0x384] ;  /* 0x0000e100ff0b7b82 */ /* 0x000e620000000800 */
[----:B------:R-:W2:Y:S01]  /*0090*/  LDCU.64 UR8, c[0x0][0x358] ;  /* 0x00006b00ff0877ac */ /* 0x000ea20008000a00 */
[----:B------:R-:W-:Y:S01]  /*00a0*/  BSSY.RECONVERGENT B0, `(.L_x_0) ;  /* 0x00000b8000007945 */ /* 0x000fe20003800200 */
[----:B------:R-:W-:Y:S02]  /*00b0*/  HFMA2 R16, -RZ, RZ, 0, 0 ;  /* 0x00000000ff107431 */ /* 0x000fe400000001ff */
[----:B------:R-:W-:Y:S02]  /*00c0*/  IMAD.MOV.U32 R12, RZ, RZ, RZ ;  /* 0x000000ffff0c7224 */ /* 0x000fe400078e00ff */
[----:B-1----:R-:W-:Y:S01]  /*00d0*/  VIADD R9, R11, 0xffffffff ;  /* 0xffffffff0b097836 */ /* 0x002fe20000000000 */
[----:B0-----:R-:W-:-:S04]  /*00e0*/  SHF.L.U32 R8, R10, 0x1, RZ ;  /* 0x000000010a087819 */ /* 0x001fc800000006ff */
[----:B------:R-:W-:-:S13]  /*00f0*/  ISETP.GE.AND P0, PT, R8, R9, PT ;  /* 0x000000090800720c */ /* 0x000fda0003f06270 */
[----:B--2---:R-:W-:Y:S05]  /*0100*/  @P0 BRA `(.L_x_1) ;  /* 0x0000000800c40947 */ /* 0x004fea0003800000 */
[----:B------:R-:W0:Y:S01]  /*0110*/  LDC.64 R4, c[0x0][0x388] ;  /* 0x0000e200ff047b82 */ /* 0x000e220000000a00 */
[----:B------:R-:W-:Y:S01]  /*0120*/  IADD3 R2, PT, PT, -R8, -0x2, R11 ;  /* 0xfffffffe08027810 */ /* 0x000fe20007ffe10b */
[----:B------:R-:W-:Y:S01]  /*0130*/  BSSY.RECONVERGENT B1, `(.L_x_2) ;  /* 0x000005a000017945 */ /* 0x000fe20003800200 */
[----:B------:R-:W-:Y:S01]  /*0140*/  MOV R12, RZ ;  /* 0x000000ff000c7202 */ /* 0x000fe20000000f00 */
[----:B------:R-:W-:Y:S01]  /*0150*/  IMAD.MOV.U32 R13, RZ, RZ, R8 ;  /* 0x000000ffff0d7224 */ /* 0x000fe200078e0008 */
[C---:B------:R-:W-:Y:S02]  /*0160*/  ISETP.GE.U32.AND P0, PT, R2.reuse, 0x3c0, PT ;  /* 0x000003c00200780c */ /* 0x040fe40003f06070 */
[----:B------:R-:W-:Y:S02]  /*0170*/  LEA.HI R15, R2, 0x1, RZ, 0x1a ;  /* 0x00000001020f7811 */ /* 0x000fe400078fd0ff */
[----:B------:R-:W-:Y:S02]  /*0180*/  MOV R16, RZ ;  /* 0x000000ff00107202 */ /* 0x000fe40000000f00 */
[----:B------:R-:W-:-:S04]  /*0190*/  LOP3.LUT R23, R15, 0xf, RZ, 0xc0, !PT ;  /* 0x0000000f0f177812 */ /* 0x000fc800078ec0ff */
[----:B------:R-:W-:-:S03]  /*01a0*/  ISETP.NE.AND P1, PT, R23, RZ, PT ;  /* 0x000000ff1700720c */ /* 0x000fc60003f25270 */
[----:B------:R-:W-:Y:S10]  /*01b0*/  @!P0 BRA `(.L_x_3) ;  /* 0x0000000400448947 */ /* 0x000ff40003800000 */
[----:B------:R-:W-:Y:S01]  /*01c0*/  MOV R2, 0x800 ;  /* 0x0000080000027802 */ /* 0x000fe20000000f00 */
[----:B------:R-:W-:Y:S01]  /*01d0*/  IMAD.MOV.U32 R3, RZ, RZ, 0x0 ;  /* 0x00000000ff037424 */ /* 0x000fe200078e00ff */
[----:B------:R-:W-:Y:S01]  /*01e0*/  LOP3.LUT R18, R15, 0x7fffff0, RZ, 0xc0, !PT ;  /* 0x07fffff00f127812 */ /* 0x000fe200078ec0ff */
[----:B------:R-:W-:Y:S02]  /*01f0*/  HFMA2 R12, -RZ, RZ, 0, 0 ;  /* 0x00000000ff0c7431 */ /* 0x000fe400000001ff */
[----:B------:R-:W-:Y:S01]  /*0200*/  IMAD R17, R14, R11, R8 ;  /* 0x0000000b0e117224 */ /* 0x000fe200078e0208 */
[----:B------:R-:W-:Y:S01]  /*0210*/  MOV R13, R8 ;  /* 0x00000008000d7202 */ /* 0x000fe20000000f00 */
[----:B0-----:R-:W-:-:S04]  /*0220*/  IMAD.WIDE.U32 R2, R4, 0x1, R2 ;  /* 0x0000000104027825 */ /* 0x001fc800078e0002 */
[----:B------:R-:W-:Y:S01]  /*0230*/  IMAD.MOV R18, RZ, RZ, -R18 ;  /* 0x000000ffff127224 */ /* 0x000fe200078e0a12 */
[----:B------:R-:W-:-:S07]  /*0240*/  IADD3 R19, PT, PT, R3, R5, RZ ;  /* 0x0000000503137210 */ /* 0x000fce0007ffe0ff */
.L_x_4:
[----:B------:R-:W-:Y:S01]  /*0250*/  MOV R6, R2 ;  /* 0x0000000200067202 */ /* 0x000fe20000000f00 */
[----:B------:R-:W-:-:S04]  /*0260*/  IMAD.MOV.U32 R7, RZ, RZ, R19 ;  /* 0x000000ffff077224 */ /* 0x000fc800078e0013 */
[----:B------:R-:W-:-:S05]  /*0270*/  IMAD.WIDE R6, R17, 0x4, R6 ;  /* 0x0000000411067825 */ /* 0x000fca00078e0206 */
[----:B------:R-:W2:Y:S04]  /*0280*/  LDG.E R25, desc[UR8][R6.64+-0x800] ;  /* 0xfff8000806197981 */ /* 0x000ea8000c1e1900 */
[----:B------:R-:W3:Y:S04]  /*0290*/  LDG.E R27, desc[UR8][R6.64+-0x7fc] ;  /* 0xfff80408061b7981 */ /* 0x000ee8000c1e1900 */
[----:B------:R-:W4:Y:S04]  /*02a0*/  LDG.E R22, desc[UR8][R6.64+-0x6fc] ;  /* 0xfff9040806167981 */ /* 0x000f28000c1e1900 */
[----:B------:R-:W5:Y:S04]  /*02b0*/  LDG.E R24, desc[UR8][R6.64+-0x700] ;  /* 0xfff9000806187981 */ /* 0x000f68000c1e1900 */
[----:B------:R-:W5:Y:S04]  /*02c0*/  LDG.E R21, desc[UR8][R6.64+-0x600] ;  /* 0xfffa000806157981 */ /* 0x000f68000c1e1900 */
[----:B------:R-:W5:Y:S01]  /*02d0*/  LDG.E R20, desc[UR8][R6.64+-0x5fc] ;  /* 0xfffa040806147981 */ /* 0x000f62000c1e1900 */
[----:B--2---:R-:W-:-:S03]  /*02e0*/  FADD R25, R25, R16 ;  /* 0x0000001019197221 */ /* 0x004fc60000000000 */
[----:B------:R-:W2:Y:S01]  /*02f0*/  LDG.E R16, desc[UR8][R6.64+-0x500] ;  /* 0xfffb000806107981 */ /* 0x000ea2000c1e1900 */
[----:B---3--:R-:W-:-:S03]  /*0300*/  FADD R27, R27, R12 ;  /* 0x0000000c1b1b7221 */ /* 0x008fc60000000000 */
[----:B------:R-:W3:Y:S01]  /*0310*/  LDG.E R12, desc[UR8][R6.64+-0x3fc] ;  /* 0xfffc0408060c7981 */ /* 0x000ee2000c1e1900 */
[----:B----4-:R-:W-:-:S03]  /*0320*/  FADD R27, R27, R22 ;  /* 0x000000161b1b7221 */ /* 0x010fc60000000000 */
[----:B------:R-:W4:Y:S01]  /*0330*/  LDG.E R22, desc[UR8][R6.64+-0x4fc] ;  /* 0xfffb040806167981 */ /* 0x000f22000c1e1900 */
[----:B-----5:R-:W-:-:S03]  /*0340*/  FADD R26, R25, R24 ;  /* 0x00000018191a7221 */ /* 0x020fc60000000000 */
[----:B------:R-:W5:Y:S01]  /*0350*/  LDG.E R24, desc[UR8][R6.64+-0x400] ;  /* 0xfffc000806187981 */ /* 0x000f62000c1e1900 */
[----:B------:R-:W-:-:S03]  /*0360*/  FADD R25, R26, R21 ;  /* 0x000000151a197221 */ /* 0x000fc60000000000 */
[----:B------:R-:W3:Y:S01]  /*0370*/  LDG.E R21, desc[UR8][R6.64+-0x300] ;  /* 0xfffd000806157981 */ /* 0x000ee2000c1e1900 */
[----:B------:R-:W-:-:S03]  /*0380*/  FADD R27, R27, R20 ;  /* 0x000000141b1b7221 */ /* 0x000fc60000000000 */
[----:B------:R-:W3:Y:S01]  /*0390*/  LDG.E R20, desc[UR8][R6.64+-0x2fc] ;  /* 0xfffd040806147981 */ /* 0x000ee2000c1e1900 */
[----:B--2---:R-:W-:-:S03]  /*03a0*/  FADD R25, R25, R16 ;  /* 0x0000001019197221 */ /* 0x004fc60000000000 */
[----:B------:R-:W2:Y:S01]  /*03b0*/  LDG.E R16, desc[UR8][R6.64+-0x200] ;  /* 0xfffe000806107981 */ /* 0x000ea2000c1e1900 */
[----:B----4-:R-:W-:-:S03]  /*03c0*/  FADD R27, R27, R22 ;  /* 0x000000161b1b7221 */ /* 0x010fc60000000000 */
[----:B------:R-:W4:Y:S01]  /*03d0*/  LDG.E R22, desc[UR8][R6.64+-0x1fc] ;  /* 0xfffe040806167981 */ /* 0x000f22000c1e1900 */
[----:B-----5:R-:W-:Y:S01]  /*03e0*/  FADD R26, R25, R24 ;  /* 0x00000018191a7221 */ /* 0x020fe20000000000 */
[----:B---3--:R-:W-:Y:S02]  /*03f0*/  FADD R27, R27, R12 ;  /* 0x0000000c1b1b7221 */ /* 0x008fe40000000000 */
[----:B------:R-:W3:Y:S04]  /*0400*/  LDG.E R24, desc[UR8][R6.64+-0x100] ;  /* 0xffff000806187981 */ /* 0x000ee8000c1e1900 */
[----:B------:R-:W5:Y:S01]  /*0410*/  LDG.E R12, desc[UR8][R6.64+-0xfc] ;  /* 0xffff0408060c7981 */ /* 0x000f62000c1e1900 */
[----:B------:R-:W-:-:S03]  /*0420*/  FADD R25, R26, R21 ;  /* 0x000000151a197221 */ /* 0x000fc60000000000 */
[----:B------:R-:W5:Y:S01]  /*0430*/  LDG.E R21, desc[UR8][R6.64] ;  /* 0x0000000806157981 */ /* 0x000f62000c1e1900 */
[----:B------:R-:W-:-:S03]  /*0440*/  FADD R27, R27, R20 ;  /* 0x000000141b1b7221 */ /* 0x000fc60000000000 */
[----:B------:R-:W5:Y:S01]  /*0450*/  LDG.E R20, desc[UR8][R6.64+0x4] ;  /* 0x0000040806147981 */ /* 0x000f62000c1e1900 */
[----:B--2---:R-:W-:-:S03]  /*0460*/  FADD R25, R25, R16 ;  /* 0x0000001019197221 */ /* 0x004fc60000000000 */
[----:B------:R-:W2:Y:S01]  /*0470*/  LDG.E R16, desc[UR8][R6.64+0x100] ;  /* 0x0001000806107981 */ /* 0x000ea2000c1e1900 */
[----:B----4-:R-:W-:-:S03]  /*0480*/  FADD R27, R27, R22 ;  /* 0x000000161b1b7221 */ /* 0x010fc60000000000 */
[----:B------:R-:W4:Y:S01]  /*0490*/  LDG.E R22, desc[UR8][R6.64+0x200] ;  /* 0x0002000806167981 */ /* 0x000f22000c1e1900 */
[----:B---3--:R-:W-:Y:S01]  /*04a0*/  FADD R24, R25, R24 ;  /* 0x0000001819187221 */ /* 0x008fe20000000000 */
[----:B-----5:R-:W-:Y:S02]  /*04b0*/  FADD R27, R27, R12 ;  /* 0x0000000c1b1b7221 */ /* 0x020fe40000000000 */
[----:B------:R-:W3:Y:S01]  /*04c0*/  LDG.E R12, desc[UR8][R6.64+0x104] ;  /* 0x00010408060c7981 */ /* 0x000ee2000c1e1900 */
[----:B------:R-:W-:-:S03]  /*04d0*/  FADD R25, R24, R21 ;  /* 0x0000001518197221 */ /* 0x000fc60000000000 */
[----:B------:R-:W5:Y:S01]  /*04e0*/  LDG.E R21, desc[UR8][R6.64+0x204] ;  /* 0x0002040806157981 */ /* 0x000f62000c1e1900 */
[----:B------:R-:W-:-:S03]  /*04f0*/  FADD R27, R27, R20 ;  /* 0x000000141b1b7221 */ /* 0x000fc60000000000 */
[----:B------:R-:W5:Y:S04]  /*0500*/  LDG.E R24, desc[UR8][R6.64+0x300] ;  /* 0x0003000806187981 */ /* 0x000f68000c1e1900 */
[----:B------:R-:W5:Y:S01]  /*0510*/  LDG.E R20, desc[UR8][R6.64+0x304] ;  /* 0x0003040806147981 */ /* 0x000f62000c1e1900 */
[----:B--2---:R-:W-:-:S03]  /*0520*/  FADD R25, R25, R16 ;  /* 0x0000001019197221 */ /* 0x004fc60000000000 */
[----:B------:R-:W2:Y:S01]  /*0530*/  LDG.E R16, desc[UR8][R6.64+0x400] ;  /* 0x0004000806107981 */ /* 0x000ea2000c1e1900 */
[----:B----4-:R-:W-:-:S03]  /*0540*/  FADD R25, R25, R22 ;  /* 0x0000001619197221 */ /* 0x010fc60000000000 */
[----:B------:R-:W4:Y:S01]  /*0550*/  LDG.E R22, desc[UR8][R6.64+0x500] ;  /* 0x0005000806167981 */ /* 0x000f22000c1e1900 */
[----:B---3--:R-:W-:-:S03]  /*0560*/  FADD R26, R27, R12 ;  /* 0x0000000c1b1a7221 */ /* 0x008fc60000000000 */
[----:B------:R-:W3:Y:S01]  /*0570*/  LDG.E R12, desc[UR8][R6.64+0x404] ;  /* 0x00040408060c7981 */ /* 0x000ee2000c1e1900 */
[----:B-----5:R-:W-:-:S03]  /*0580*/  FADD R27, R26, R21 ;  /* 0x000000151a1b7221 */ /* 0x020fc60000000000 */
[----:B------:R-:W5:Y:S01]  /*0590*/  LDG.E R21, desc[UR8][R6.64+0x504] ;  /* 0x0005040806157981 */ /* 0x000f62000c1e1900 */
[----:B------:R-:W-:-:S03]  /*05a0*/  FADD R25, R25, R24 ;  /* 0x0000001819197221 */ /* 0x000fc60000000000 */
[----:B------:R-:W5:Y:S01]  /*05b0*/  LDG.E R24, desc[UR8][R6.64+0x604] ;  /* 0x0006040806187981 */ /* 0x000f62000c1e1900 */
[----:B------:R-:W-:-:S03]  /*05c0*/  FADD R27, R27, R20 ;  /* 0x000000141b1b7221 */ /* 0x000fc60000000000 */
[----:B------:R-:W5:Y:S01]  /*05d0*/  LDG.E R20, desc[UR8][R6.64+0x600] ;  /* 0x0006000806147981 */ /* 0x000f62000c1e1900 */
[----:B--2---:R-:W-:-:S03]  /*05e0*/  FADD R29, R25, R16 ;  /* 0x00000010191d7221 */ /* 0x004fc60000000000 */
[----:B------:R-:W2:Y:S04]  /*05f0*/  LDG.E R16, desc[UR8][R6.64+0x700] ;  /* 0x0007000806107981 */ /* 0x000ea8000c1e1900 */
[----:B------:R-:W2:Y:S01]  /*0600*/  LDG.E R25, desc[UR8][R6.64+0x704] ;  /* 0x0007040806197981 */ /* 0x000ea2000c1e1900 */
[----:B------:R-:W-:-:S04]  /*0610*/  IADD3 R18, PT, PT, R18, 0x10, RZ ;  /* 0x0000001012127810 */ /* 0x000fc80007ffe0ff */
[----:B------:R-:W-:Y:S01]  /*0620*/  ISETP.NE.AND P0, PT, R18, RZ, PT ;  /* 0x000000ff1200720c */ /* 0x000fe20003f05270 */
[----:B----4-:R-:W-:Y:S01]  /*0630*/  FADD R29, R29, R22 ;  /* 0x000000161d1d7221 */ /* 0x010fe20000000000 */
[----:B---3--:R-:W-:-:S04]  /*0640*/  FADD R12, R27, R12 ;  /* 0x0000000c1b0c7221 */ /* 0x008fc80000000000 */
[----:B-----5:R-:W-:-:S04]  /*0650*/  FADD R21, R12, R21 ;  /* 0x000000150c157221 */ /* 0x020fc80000000000 */
[----:B------:R-:W-:Y:S01]  /*0660*/  FADD R24, R21, R24 ;  /* 0x0000001815187221 */ /* 0x000fe20000000000 */
[----:B------:R-:W-:Y:S01]  /*0670*/  FADD R29, R29, R20 ;  /* 0x000000141d1d7221 */ /* 0x000fe20000000000 */
[----:B------:R-:W-:Y:S01]  /*0680*/  IADD3 R13, PT, PT, R13, 0x400, RZ ;  /* 0x000004000d0d7810 */ /* 0x000fe20007ffe0ff */
[----:B------:R-:W-:Y:S02]  /*0690*/  VIADD R17, R17, 0x400 ;  /* 0x0000040011117836 */ /* 0x000fe40000000000 */
[----:B--2---:R-:W-:Y:S01]  /*06a0*/  FADD R16, R29, R16 ;  /* 0x000000101d107221 */ /* 0x004fe20000000000 */
[----:B------:R-:W-:Y:S01]  /*06b0*/  FADD R12, R24, R25 ;  /* 0x00000019180c7221 */ /* 0x000fe20000000000 */
[----:B------:R-:W-:Y:S06]  /*06c0*/  @P0 BRA `(.L_x_4) ;  /* 0xfffffff800e00947 */ /* 0x000fec000383ffff */
.L_x_3:
[----:B------:R-:W-:Y:S05]  /*06d0*/  BSYNC.RECONVERGENT B1 ;  /* 0x0000000000017941 */ /* 0x000fea0003800200 */
.L_x_2:
[----:B------:R-:W-:Y:S05]  /*06e0*/  @!P1 BRA `(.L_x_1) ;  /* 0x00000004004c9947 */ /* 0x000fea0003800000 */
[----:B------:R-:W-:Y:S01]  /*06f0*/  ISETP.GE.U32.AND P0, PT, R23, 0x8, PT ;  /* 0x000000081700780c */ /* 0x000fe20003f06070 */
[----:B------:R-:W-:Y:S01]  /*0700*/  BSSY.RECONVERGENT B1, `(.L_x_5) ;  /* 0x0000028000017945 */ /* 0x000fe20003800200 */
[----:B------:R-:W-:-:S04]  /*0710*/  LOP3.LUT R25, R15, 0x7, RZ, 0xc0, !PT ;  /* 0x000000070f197812 */ /* 0x000fc800078ec0ff */
[----:B------:R-:W-:-:S07]  /*0720*/  ISETP.NE.AND P1, PT, R25, RZ, PT ;  /* 0x000000ff1900720c */ /* 0x000fce0003f25270 */
[----:B------:R-:W-:Y:S06]  /*0730*/  @!P0 BRA `(.L_x_6) ;  /* 0x0000000000908947 */ /* 0x000fec0003800000 */
[----:B------:R-:W1:Y:S01]  /*0740*/  LDC.64 R2, c[0x0][0x388] ;  /* 0x0000e200ff027b82 */ /* 0x000e620000000a00 */
[----:B------:R-:W-:-:S04]  /*0750*/  IMAD R7, R14, R11, R13 ;  /* 0x0000000b0e077224 */ /* 0x000fc800078e020d */
[----:B-1----:R-:W-:-:S05]  /*0760*/  IMAD.WIDE R2, R7, 0x4, R2 ;  /* 0x0000000407027825 */ /* 0x002fca00078e0202 */
[----:B------:R-:W2:Y:S04]  /*0770*/  LDG.E R23, desc[UR8][R2.64] ;  /* 0x0000000802177981 */ /* 0x000ea8000c1e1900 */
[----:B------:R-:W3:Y:S04]  /*0780*/  LDG.E R27, desc[UR8][R2.64+0x4] ;  /* 0x00000408021b7981 */ /* 0x000ee8000c1e1900 */
[----:B------:R-:W4:Y:S04]  /*0790*/  LDG.E R22, desc[UR8][R2.64+0x100] ;  /* 0x0001000802167981 */ /* 0x000f28000c1e1900 */
[----:B------:R-:W5:Y:S04]  /*07a0*/  LDG.E R21, desc[UR8][R2.64+0x104] ;  /* 0x0001040802157981 */ /* 0x000f68000c1e1900 */
[----:B------:R-:W5:Y:S04]  /*07b0*/  LDG.E R6, desc[UR8][R2.64+0x200] ;  /* 0x0002000802067981 */ /* 0x000f68000c1e1900 */
[----:B------:R-:W5:Y:S04]  /*07c0*/  LDG.E R20, desc[UR8][R2.64+0x204] ;  /* 0x0002040802147981 */ /* 0x000f68000c1e1900 */
[----:B------:R-:W5:Y:S04]  /*07d0*/  LDG.E R19, desc[UR8][R2.64+0x300] ;  /* 0x0003000802137981 */ /* 0x000f68000c1e1900 */
        /* <DEDUP_REMOVED lines=10> */
[----:B------:R-:W5:Y:S04]  /*0880*/  LDG.E R23, desc[UR8][R2.64+0x604] ;  /* 0x0006040802177981 */ /* 0x000f68000c1e1900 */
[----:B------:R-:W5:Y:S04]  /*0890*/  LDG.E R21, desc[UR8][R2.64+0x700] ;  /* 0x0007000802157981 */ /* 0x000f68000c1e1900 */
[----:B------:R-:W5:Y:S01]  /*08a0*/  LDG.E R24, desc[UR8][R2.64+0x704] ;  /* 0x0007040802187981 */ /* 0x000f62000c1e1900 */
[----:B------:R-:W-:Y:S01]  /*08b0*/  FADD R6, R27, R6 ;  /* 0x000000061b067221 */ /* 0x000fe20000000000 */
[----:B------:R-:W-:Y:S01]  /*08c0*/  FADD R29, R29, R20 ;  /* 0x000000141d1d7221 */ /* 0x000fe20000000000 */
[----:B------:R-:W-:-:S02]  /*08d0*/  IADD3 R13, PT, PT, R13, 0x200, RZ ;  /* 0x000002000d0d7810 */ /* 0x000fc40007ffe0ff */
[----:B------:R-:W-:Y:S01]  /*08e0*/  FADD R6, R6, R19 ;  /* 0x0000001306067221 */ /* 0x000fe20000000000 */
[----:B------:R-:W-:-:S03]  /*08f0*/  FADD R18, R29, R18 ;  /* 0x000000121d127221 */ /* 0x000fc60000000000 */
[----:B------:R-:W-:Y:S01]  /*0900*/  FADD R17, R6, R17 ;  /* 0x0000001106117221 */ /* 0x000fe20000000000 */
[----:B------:R-:W-:-:S03]  /*0910*/  FADD R7, R18, R7 ;  /* 0x0000000712077221 */ /* 0x000fc60000000000 */
[----:B--2---:R-:W-:Y:S01]  /*0920*/  FADD R17, R17, R16 ;  /* 0x0000001011117221 */ /* 0x004fe20000000000 */
[----:B---3--:R-:W-:-:S03]  /*0930*/  FADD R12, R7, R12 ;  /* 0x0000000c070c7221 */ /* 0x008fc60000000000 */
[----:B----4-:R-:W-:Y:S01]  /*0940*/  FADD R22, R17, R22 ;  /* 0x0000001611167221 */ /* 0x010fe20000000000 */
[----:B-----5:R-:W-:-:S03]  /*0950*/  FADD R23, R12, R23 ;  /* 0x000000170c177221 */ /* 0x020fc60000000000 */
[----:B------:R-:W-:Y:S01]  /*0960*/  FADD R16, R22, R21 ;  /* 0x0000001516107221 */ /* 0x000fe20000000000 */
[----:B------:R-:W-:-:S07]  /*0970*/  FADD R12, R23, R24 ;  /* 0x00000018170c7221 */ /* 0x000fce0000000000 */
.L_x_6:
[----:B------:R-:W-:Y:S05]  /*0980*/  BSYNC.RECONVERGENT B1 ;  /* 0x0000000000017941 */ /* 0x000fea0003800200 */
.L_x_5:
        /* <DEDUP_REMOVED lines=16> */
[----:B------:R-:W5:Y:S01]  /*0a90*/  LDG.E R22, desc[UR8][R2.64+0x304] ;  /* 0x0003040802167981 */ /* 0x000f62000c1e1900 */
[----:B------:R-:W-:Y:S01]  /*0aa0*/  IADD3 R13, PT, PT, R13, 0x100, RZ ;  /* 0x000001000d0d7810 */ /* 0x000fe20007ffe0ff */
[----:B--2---:R-:W-:Y:S01]  /*0ab0*/  FADD R7, R16, R7 ;  /* 0x0000000710077221 */ /* 0x004fe20000000000 */
[----:B---3--:R-:W-:-:S03]  /*0ac0*/  FADD R17, R12, R17 ;  /* 0x000000110c117221 */ /* 0x008fc60000000000 */
[----:B----4-:R-:W-:Y:S01]  /*0ad0*/  FADD R6, R7, R6 ;  /* 0x0000000607067221 */ /* 0x010fe20000000000 */
[----:B-----5:R-:W-:-:S03]  /*0ae0*/  FADD R17, R17, R18 ;  /* 0x0000001211117221 */ /* 0x020fc60000000000 */
[----:B------:R-:W-:Y:S01]  /*0af0*/  FADD R6, R6, R19 ;  /* 0x0000001306067221 */ /* 0x000fe20000000000 */
[----:B------:R-:W-:-:S03]  /*0b00*/  FADD R17, R17, R20 ;  /* 0x0000001411117221 */ /* 0x000fc60000000000 */
[----:B------:R-:W-:Y:S01]  /*0b10*/  FADD R16, R6, R21 ;  /* 0x0000001506107221 */ /* 0x000fe20000000000 */
[----:B------:R-:W-:-:S07]  /*0b20*/  FADD R12, R17, R22 ;  /* 0x00000016110c7221 */ /* 0x000fce0000000000 */
.L_x_8:
[----:B------:R-:W-:Y:S05]  /*0b30*/  BSYNC.RECONVERGENT B1 ;  /* 0x0000000000017941 */ /* 0x000fea0003800200 */
.L_x_7:
[----:B------:R-:W-:Y:S05]  /*0b40*/  @!P1 BRA `(.L_x_1) ;  /* 0x0000000000349947 */ /* 0x000fea0003800000 */
[----:B0-----:R-:W-:Y:S01]  /*0b50*/  IADD3 R4, P0, PT, R4, 0x4, RZ ;  /* 0x0000000404047810 */ /* 0x001fe20007f1e0ff */
[----:B------:R-:W-:Y:S02]  /*0b60*/  IMAD R7, R14, R11, R13 ;  /* 0x0000000b0e077224 */ /* 0x000fe400078e020d */
[----:B------:R-:W-:Y:S01]  /*0b70*/  IMAD.MOV R15, RZ, RZ, -R15 ;  /* 0x000000ffff0f7224 */ /* 0x000fe200078e0a0f */
[----:B------:R-:W-:-:S09]  /*0b80*/  IADD3.X R5, PT, PT, RZ, R5, RZ, P0, !PT ;  /* 0x00000005ff057210 */ /* 0x000fd200007fe4ff */
.L_x_9:
[----:B------:R-:W-:-:S05]  /*0b90*/  IMAD.WIDE R2, R7, 0x4, R4 ;  /* 0x0000000407027825 */ /* 0x000fca00078e0204 */
[----:B------:R-:W2:Y:S04]  /*0ba0*/  LDG.E R13, desc[UR8][R2.64+-0x4] ;  /* 0xfffffc08020d7981 */ /* 0x000ea8000c1e1900 */
[----:B------:R-:W3:Y:S01]  /*0bb0*/  LDG.E R17, desc[UR8][R2.64] ;  /* 0x0000000802117981 */ /* 0x000ee2000c1e1900 */
[----:B------:R-:W-:Y:S01]  /*0bc0*/  IADD3 R15, PT, PT, R15, 0x1, RZ ;  /* 0x000000010f0f7810 */ /* 0x000fe20007ffe0ff */
[----:B------:R-:W-:-:S03]  /*0bd0*/  VIADD R7, R7, 0x40 ;  /* 0x0000004007077836 */ /* 0x000fc60000000000 */
[----:B------:R-:W-:Y:S01]  /*0be0*/  ISETP.NE.AND P0, PT, R15, RZ, PT ;  /* 0x000000ff0f00720c */ /* 0x000fe20003f05270 */
[----:B--2---:R-:W-:Y:S01]  /*0bf0*/  FADD R16, R13, R16 ;  /* 0x000000100d107221 */ /* 0x004fe20000000000 */
[----:B---3--:R-:W-:-:S11]  /*0c00*/  FADD R12, R17, R12 ;  /* 0x0000000c110c7221 */ /* 0x008fd60000000000 */
[----:B------:R-:W-:Y:S05]  /*0c10*/  @P0 BRA `(.L_x_9) ;  /* 0xfffffffc00dc0947 */ /* 0x000fea000383ffff */
.L_x_1:
[----:B------:R-:W-:Y:S05]  /*0c20*/  BSYNC.RECONVERGENT B0 ;  /* 0x0000000000007941 */ /* 0x000fea0003800200 */
.L_x_0:
[----:B------:R-:W0:Y:S01]  /*0c30*/  LDCU.64 UR4, c[0x0][0x388] ;  /* 0x00007100ff0477ac */ /* 0x000e220008000a00 */
[----:B------:R-:W-:Y:S01]  /*0c40*/  LOP3.LUT R2, R11, 0x1, RZ, 0xc0, !PT ;  /* 0x000000010b027812 */ /* 0x000fe200078ec0ff */
[----:B------:R-:W-:-:S03]  /*0c50*/  IMAD R7, R14, R11, RZ ;  /* 0x0000000b0e077224 */ /* 0x000fc600078e02ff */
[----:B------:R-:W-:Y:S02]  /*0c60*/  ISETP.NE.U32.AND P0, PT, R2, 0x1, PT ;  /* 0x000000010200780c */ /* 0x000fe40003f05070 */
[----:B------:R-:W-:Y:S02]  /*0c70*/  SHF.R.S32.HI R2, RZ, 0x1f, R7 ;  /* 0x0000001fff027819 */ /* 0x000fe40000011407 */
[----:B------:R-:W-:Y:S02]  /*0c80*/  IADD3 R3, P1, PT, R7, R11, RZ ;  /* 0x0000000b07037210 */ /* 0x000fe40007f3e0ff */
[----:B------:R-:W-:Y:S02]  /*0c90*/  ISETP.EQ.AND P0, PT, R10, RZ, !P0 ;  /* 0x000000ff0a00720c */ /* 0x000fe40004702270 */
[----:B------:R-:W-:Y:S02]  /*0ca0*/  LEA.HI.X.SX32 R2, R11, R2, 0x1, P1 ;  /* 0x000000020b027211 */ /* 0x000fe400008f0eff */
[----:B0-----:R-:W-:-:S04]  /*0cb0*/  LEA R4, P1, R3, UR4, 0x2 ;  /* 0x0000000403047c11 */ /* 0x001fc8000f8210ff */
[----:B------:R-:W-:-:S05]  /*0cc0*/  LEA.HI.X R5, R3, UR5, R2, 0x2, P1 ;  /* 0x0000000503057c11 */ /* 0x000fca00088f1402 */
[----:B------:R-:W2:Y:S01]  /*0cd0*/  @P0 LDG.E R15, desc[UR8][R4.64+-0x4] ;  /* 0xfffffc08040f0981 */ /* 0x000ea2000c1e1900 */
[----:B------:R-:W0:Y:S01]  /*0ce0*/  S2UR UR6, SR_CgaCtaId ;  /* 0x00000000000679c3 */ /* 0x000e220000008800 */
[----:B------:R-:W-:Y:S01]  /*0cf0*/  UMOV UR4, 0x400 ;  /* 0x0000040000047882 */ /* 0x000fe20000000000 */
[C---:B------:R-:W-:Y:S01]  /*0d00*/  ISETP.GT.U32.AND P1, PT, R10.reuse, 0xf, PT ;  /* 0x0000000f0a00780c */ /* 0x040fe20003f24070 */
[----:B------:R-:W-:Y:S01]  /*0d10*/  UIADD3 UR5, UPT, UPT, UR4, 0x800, URZ ;  /* 0x0000080004057890 */ /* 0x000fe2000fffe0ff */
[----:B------:R-:W-:Y:S01]  /*0d20*/  ISETP.GT.U32.AND P2, PT, R10, 0x7, PT ;  /* 0x000000070a00780c */ /* 0x000fe20003f44070 */
[----:B------:R-:W-:Y:S01]  /*0d30*/  VIADD R11, R11, 0x1 ;  /* 0x000000010b0b7836 */ /* 0x000fe20000000000 */
[----:B------:R-:W-:Y:S01]  /*0d40*/  BSSY.RECONVERGENT B0, `(.L_x_10) ;  /* 0x000004d000007945 */ /* 0x000fe20003800200 */
[----:B------:R-:W-:-:S03]  /*0d50*/  ISETP.GE.AND P3, PT, R8, R9, PT ;  /* 0x000000090800720c */ /* 0x000fc60003f66270 */
[----:B------:R-:W-:-:S04]  /*0d60*/  LEA.HI R11, R11, R11, RZ, 0x1 ;  /* 0x0000000b0b0b7211 */ /* 0x000fc800078f08ff */
[----:B------:R-:W-:-:S04]  /*0d70*/  SHF.R.S32.HI R11, RZ, 0x1, R11 ;  /* 0x00000001ff0b7819 */ /* 0x000fc8000001140b */
[----:B------:R-:W-:Y:S01]  /*0d80*/  I2FP.F32.S32 R11, R11 ;  /* 0x0000000b000b7245 */ /* 0x000fe20000201400 */
[----:B0-----:R-:W-:Y:S02]  /*0d90*/  ULEA UR4, UR6, UR4, 0x18 ;  /* 0x0000000406047291 */ /* 0x001fe4000f8ec0ff */
[----:B------:R-:W-:-:S04]  /*0da0*/  ULEA UR5, UR6, UR5, 0x18 ;  /* 0x0000000506057291 */ /* 0x000fc8000f8ec0ff */
[C---:B------:R-:W-:Y:S02]  /*0db0*/  LEA R13, R0.reuse, UR4, 0x7 ;  /* 0x00000004000d7c11 */ /* 0x040fe4000f8e38ff */
[----:B------:R-:W-:Y:S02]  /*0dc0*/  LEA R3, R0, UR5, 0x7 ;  /* 0x0000000500037c11 */ /* 0x000fe4000f8e38ff */
[----:B------:R-:W-:Y:S01]  /*0dd0*/  LEA R17, R10, R13, 0x2 ;  /* 0x0000000d0a117211 */ /* 0x000fe200078e10ff */
[----:B--2---:R-:W-:Y:S01]  /*0de0*/  @P0 FADD R16, R16, R15 ;  /* 0x0000000f10100221 */ /* 0x004fe20000000000 */
[----:B------:R-:W-:-:S04]  /*0df0*/  LEA R15, R10, R3, 0x2 ;  /* 0x000000030a0f7211 */ /* 0x000fc800078e10ff */
[----:B------:R-:W-:Y:S04]  /*0e00*/  STS [R17], R16 ;  /* 0x0000001011007388 */ /* 0x000fe80000000800 */
[----:B------:R-:W-:Y:S01]  /*0e10*/  STS [R15], R12 ;  /* 0x0000000c0f007388 */ /* 0x000fe20000000800 */
[----:B------:R-:W-:Y:S06]  /*0e20*/  BAR.SYNC.DEFER_BLOCKING 0x0 ;  /* 0x0000000000007b1d */ /* 0x000fec0000010000 */
[----:B------:R-:W-:Y:S04]  /*0e30*/  @!P1 LDS R0, [R17+0x40] ;  /* 0x0000400011009984 */ /* 0x000fe80000000800 */
[----:B------:R-:W0:Y:S02]  /*0e40*/  @!P1 LDS R19, [R17] ;  /* 0x0000000011139984 */ /* 0x000e240000000800 */
[----:B0-----:R-:W-:-:S05]  /*0e50*/  @!P1 FADD R0, R0, R19 ;  /* 0x0000001300009221 */ /* 0x001fca0000000000 */
[----:B------:R-:W-:Y:S04]  /*0e60*/  @!P1 STS [R17], R0 ;  /* 0x0000000011009388 */ /* 0x000fe80000000800 */
[----:B------:R-:W-:Y:S04]  /*0e70*/  @!P1 LDS R2, [R15+0x40] ;  /* 0x000040000f029984 */ /* 0x000fe80000000800 */
[----:B------:R-:W0:Y:S02]  /*0e80*/  @!P1 LDS R19, [R15] ;  /* 0x000000000f139984 */ /* 0x000e240000000800 */
[----:B0-----:R-:W-:-:S05]  /*0e90*/  @!P1 FADD R2, R2, R19 ;  /* 0x0000001302029221 */ /* 0x001fca0000000000 */
[----:B------:R-:W-:Y:S01]  /*0ea0*/  @!P1 STS [R15], R2 ;  /* 0x000000020f009388 */ /* 0x000fe20000000800 */
[----:B------:R-:W-:Y:S01]  /*0eb0*/  BAR.SYNC.DEFER_BLOCKING 0x0 ;  /* 0x0000000000007b1d */ /* 0x000fe20000010000 */
[----:B------:R-:W-:-:S05]  /*0ec0*/  ISETP.GT.U32.AND P1, PT, R10, 0x3, PT ;  /* 0x000000030a00780c */ /* 0x000fca0003f24070 */
        /* <DEDUP_REMOVED lines=19> */
[----:B------:R-:W-:-:S05]  /*1000*/  ISETP.NE.AND P1, PT, R10, RZ, PT ;  /* 0x000000ff0a00720c */ /* 0x000fca0003f25270 */
        /* <DEDUP_REMOVED lines=8> */
[----:B------:R-:W-:Y:S06]  /*1090*/  BAR.SYNC.DEFER_BLOCKING 0x0 ;  /* 0x0000000000007b1d */ /* 0x000fec0000010000 */
[----:B------:R-:W-:Y:S04]  /*10a0*/  @!P1 LDS R6, [R13+0x4] ;  /* 0x000004000d069984 */ /* 0x000fe80000000800 */
[----:B------:R-:W0:Y:S02]  /*10b0*/  @!P1 LDS R19, [R17] ;  /* 0x0000000011139984 */ /* 0x000e240000000800 */
[----:B0-----:R-:W-:-:S05]  /*10c0*/  @!P1 FADD R6, R6, R19 ;  /* 0x0000001306069221 */ /* 0x001fca0000000000 */
[----:B------:R0:W-:Y:S04]  /*10d0*/  @!P1 STS [R17], R6 ;  /* 0x0000000611009388 */ /* 0x0001e80000000800 */
[----:B------:R-:W-:Y:S04]  /*10e0*/  @!P1 LDS R0, [R3+0x4] ;  /* 0x0000040003009984 */ /* 0x000fe80000000800 */
[----:B------:R-:W1:Y:S01]  /*10f0*/  @!P1 LDS R19, [R15] ;  /* 0x000000000f139984 */ /* 0x000e620000000800 */
[----:B0-----:R-:W0:Y:S02]  /*1100*/  MUFU.RCP R6, R11 ;  /* 0x0000000b00067308 */ /* 0x001e240000001000 */
[----:B0-----:R-:W-:-:S04]  /*1110*/  FFMA R17, -R11, R6, 1 ;  /* 0x3f8000000b117423 */ /* 0x001fc80000000106 */
[----:B------:R-:W-:Y:S01]  /*1120*/  FFMA R17, R6, R17, R6 ;  /* 0x0000001106117223 */ /* 0x000fe20000000006 */
[----:B-1----:R-:W-:-:S05]  /*1130*/  @!P1 FADD R10, R0, R19 ;  /* 0x00000013000a9221 */ /* 0x002fca0000000000 */
[----:B------:R-:W-:Y:S01]  /*1140*/  @!P1 STS [R15], R10 ;  /* 0x0000000a0f009388 */ /* 0x000fe20000000800 */
[----:B------:R-:W-:Y:S06]  /*1150*/  BAR.SYNC.DEFER_BLOCKING 0x0 ;  /* 0x0000000000007b1d */ /* 0x000fec0000010000 */
[----:B------:R-:W0:Y:S04]  /*1160*/  LDS R2, [R13] ;  /* 0x000000000d027984 */ /* 0x000e280000000800 */
[----:B------:R1:W2:Y:S01]  /*1170*/  LDS R0, [R3] ;  /* 0x0000000003007984 */ /* 0x0002a20000000800 */
[----:B0-----:R-:W0:Y:S01]  /*1180*/  FCHK P1, R2, R11 ;  /* 0x0000000b02007302 */ /* 0x001e220000020000 */
[----:B------:R-:W-:-:S04]  /*1190*/  FFMA R6, R2, R17, RZ ;  /* 0x0000001102067223 */ /* 0x000fc800000000ff */
[----:B------:R-:W-:-:S04]  /*11a0*/  FFMA R10, -R11, R6, R2 ;  /* 0x000000060b0a7223 */ /* 0x000fc80000000102 */
[----:B------:R-:W-:Y:S01]  /*11b0*/  FFMA R6, R17, R10, R6 ;  /* 0x0000000a11067223 */ /* 0x000fe20000000006 */
[----:B012---:R-:W-:Y:S06]  /*11c0*/  @!P1 BRA `(.L_x_11) ;  /* 0x0000000000109947 */ /* 0x007fec0003800000 */
[----:B------:R-:W-:Y:S02]  /*11d0*/  MOV R3, R11 ;  /* 0x0000000b00037202 */ /* 0x000fe40000000f00 */
[----:B------:R-:W-:-:S07]  /*11e0*/  MOV R10, 0x1200 ;  /* 0x00001200000a7802 */ /* 0x000fce0000000f00 */
[----:B------:R-:W-:Y:S05]  /*11f0*/  CALL.REL.NOINC `($__internal_0_$__cuda_sm3x_div_rn_noftz_f32_slowpath) ;  /* 0x0000000400787944 */ /* 0x000fea0003c00000 */
[----:B------:R-:W-:-:S07]  /*1200*/  MOV R6, R2 ;  /* 0x0000000200067202 */ /* 0x000fce0000000f00 */
.L_x_11:
[----:B------:R-:W-:Y:S05]  /*1210*/  BSYNC.RECONVERGENT B0 ;  /* 0x0000000000007941 */ /* 0x000fea0003800200 */
.L_x_10:
[----:B------:R-:W0:Y:S01]  /*1220*/  LDCU UR4, c[0x0][0x384] ;  /* 0x00007080ff0477ac */ /* 0x000e220008000800 */
[----:B------:R-:W-:Y:S01]  /*1230*/  BSSY.RECONVERGENT B0, `(.L_x_12) ;  /* 0x0000010000007945 */ /* 0x000fe20003800200 */
[----:B0-----:R-:W-:-:S04]  /*1240*/  ULEA.HI UR4, UR4, UR4, URZ, 0x1 ;  /* 0x0000000404047291 */ /* 0x001fc8000f8f08ff */
[----:B------:R-:W-:-:S06]  /*1250*/  USHF.R.S32.HI UR4, URZ, 0x1, UR4 ;  /* 0x00000001ff047899 */ /* 0x000fcc0008011404 */
[----:B------:R-:W-:-:S04]  /*1260*/  I2FP.F32.S32 R3, UR4 ;  /* 0x0000000400037c45 */ /* 0x000fc80008201400 */
[----:B------:R-:W0:Y:S08]  /*1270*/  MUFU.RCP R2, R3 ;  /* 0x0000000300027308 */ /* 0x000e300000001000 */
[----:B------:R-:W1:Y:S01]  /*1280*/  FCHK P1, R0, R3 ;  /* 0x0000000300007302 */ /* 0x000e620000020000 */
[----:B0-----:R-:W-:-:S04]  /*1290*/  FFMA R11, -R3, R2, 1 ;  /* 0x3f800000030b7423 */ /* 0x001fc80000000102 */
[----:B------:R-:W-:-:S04]  /*12a0*/  FFMA R11, R2, R11, R2 ;  /* 0x0000000b020b7223 */ /* 0x000fc80000000002 */
[----:B------:R-:W-:-:S04]  /*12b0*/  FFMA R12, R0, R11, RZ ;  /* 0x0000000b000c7223 */ /* 0x000fc800000000ff */
[----:B------:R-:W-:-:S04]  /*12c0*/  FFMA R2, -R3, R12, R0 ;  /* 0x0000000c03027223 */ /* 0x000fc80000000100 */
[----:B------:R-:W-:Y:S01]  /*12d0*/  FFMA R12, R11, R2, R12 ;  /* 0x000000020b0c7223 */ /* 0x000fe2000000000c */
[----:B-1----:R-:W-:Y:S06]  /*12e0*/  @!P1 BRA `(.L_x_13) ;  /* 0x0000000000109947 */ /* 0x002fec0003800000 */
[----:B------:R-:W-:Y:S01]  /*12f0*/  IMAD.MOV.U32 R2, RZ, RZ, R0 ;  /* 0x000000ffff027224 */ /* 0x000fe200078e0000 */
[----:B------:R-:W-:-:S07]  /*1300*/  MOV R10, 0x1320 ;  /* 0x00001320000a7802 */ /* 0x000fce0000000f00 */
[----:B------:R-:W-:Y:S05]  /*1310*/  CALL.REL.NOINC `($__internal_0_$__cuda_sm3x_div_rn_noftz_f32_slowpath) ;  /* 0x0000000400307944 */ /* 0x000fea0003c00000 */
[----:B------:R-:W-:-:S07]  /*1320*/  MOV R12, R2 ;  /* 0x00000002000c7202 */ /* 0x000fce0000000f00 */
.L_x_13:
[----:B------:R-:W-:Y:S05]  /*1330*/  BSYNC.RECONVERGENT B0 ;  /* 0x0000000000007941 */ /* 0x000fea0003800200 */
.L_x_12:
[----:B------:R-:W-:Y:S04]  /*1340*/  BSSY.RECONVERGENT B0, `(.L_x_14) ;  /* 0x0000044000007945 */ /* 0x000fe80003800200 */
[----:B------:R-:W-:Y:S05]  /*1350*/  @P3 BRA `(.L_x_15) ;  /* 0x0000000400083947 */ /* 0x000fea0003800000 */
[----:B------:R-:W0:Y:S01]  /*1360*/  LDC R3, c[0x0][0x384] ;  /* 0x0000e100ff037b82 */ /* 0x000e220000000800 */
[----:B------:R-:W-:Y:S01]  /*1370*/  BSSY.RECONVERGENT B1, `(.L_x_16) ;  /* 0x000001f000017945 */ /* 0x000fe20003800200 */
[----:B0-----:R-:W-:-:S06]  /*1380*/  IADD3 R0, PT, PT, -R8, -0x2, R3 ;  /* 0xfffffffe08007810 */ /* 0x001fcc0007ffe103 */
[----:B------:R-:W0:Y:S01]  /*1390*/  LDC.64 R2, c[0x0][0x388] ;  /* 0x0000e200ff027b82 */ /* 0x000e220000000a00 */
[C---:B------:R-:W-:Y:S02]  /*13a0*/  LOP3.LUT R10, R0.reuse, 0xc0, RZ, 0xc0, !PT ;  /* 0x000000c0000a7812 */ /* 0x040fe400078ec0ff */
[----:B------:R-:W-:Y:S02]  /*13b0*/  ISETP.GE.U32.AND P2, PT, R0, 0xc0, PT ;  /* 0x000000c00000780c */ /* 0x000fe40003f46070 */
[----:B------:R-:W-:-:S13]  /*13c0*/  ISETP.NE.AND P1, PT, R10, 0xc0, PT ;  /* 0x000000c00a00780c */ /* 0x000fda0003f25270 */
[----:B------:R-:W-:Y:S05]  /*13d0*/  @!P1 BRA `(.L_x_17) ;  /* 0x0000000000609947 */ /* 0x000fea0003800000 */
[----:B------:R-:W-:Y:S01]  /*13e0*/  HFMA2 R10, -RZ, RZ, 0, 2.384185791015625e-07 ;  /* 0x00000004ff0a7431 */ /* 0x000fe200000001ff */
[----:B------:R-:W-:Y:S01]  /*13f0*/  LEA.HI R0, R0, 0x1, RZ, 0x1a ;  /* 0x0000000100007811 */ /* 0x000fe200078fd0ff */
[----:B------:R-:W-:Y:S01]  /*1400*/  IMAD.MOV.U32 R11, RZ, RZ, 0x0 ;  /* 0x00000000ff0b7424 */ /* 0x000fe200078e00ff */
[----:B------:R-:W-:Y:S02]  /*1410*/  IADD3 R17, PT, PT, R8, R7, RZ ;  /* 0x0000000708117210 */ /* 0x000fe40007ffe0ff */
[C---:B------:R-:W-:Y:S02]  /*1420*/  SHF.L.U32 R13, R0.reuse, 0x6, RZ ;  /* 0x00000006000d7819 */ /* 0x040fe400000006ff */
[----:B------:R-:W-:Y:S02]  /*1430*/  LOP3.LUT R0, R0, 0x3, RZ, 0xc0, !PT ;  /* 0x0000000300007812 */ /* 0x000fe400078ec0ff */
[----:B------:R-:W-:Y:S01]  /*1440*/  LOP3.LUT R13, R13, 0xc0, RZ, 0xc0, !PT ;  /* 0x000000c00d0d7812 */ /* 0x000fe200078ec0ff */
[----:B0-----:R-:W-:-:S03]  /*1450*/  IMAD.WIDE.U32 R10, R2, 0x1, R10 ;  /* 0x00000001020a7825 */ /* 0x001fc600078e000a */
[----:B------:R-:W-:Y:S01]  /*1460*/  IADD3 R8, PT, PT, R8, R13, RZ ;  /* 0x0000000d08087210 */ /* 0x000fe20007ffe0ff */
[----:B------:R-:W-:Y:S01]  /*1470*/  IMAD.MOV R0, RZ, RZ, -R0 ;  /* 0x000000ffff007224 */ /* 0x000fe200078e0a00 */
[----:B------:R-:W-:-:S07]  /*1480*/  IADD3 R21, PT, PT, R3, R11, RZ ;  /* 0x0000000b03157210 */ /* 0x000fce0007ffe0ff */
.L_x_18:
[----:B-1----:R-:W-:Y:S01]  /*1490*/  MOV R15, R21 ;  /* 0x00000015000f7202 */ /* 0x002fe20000000f00 */
[----:B------:R-:W-:-:S04]  /*14a0*/  IMAD.MOV.U32 R14, RZ, RZ, R10 ;  /* 0x000000ffff0e7224 */ /* 0x000fc800078e000a */
[----:B------:R-:W-:-:S05]  /*14b0*/  IMAD.WIDE R14, R17, 0x4, R14 ;  /* 0x00000004110e7825 */ /* 0x000fca00078e020e */
[----:B------:R-:W2:Y:S04]  /*14c0*/  LDG.E R13, desc[UR8][R14.64+-0x4] ;  /* 0xfffffc080e0d7981 */ /* 0x000ea8000c1e1900 */
[----:B------:R-:W3:Y:S01]  /*14d0*/  LDG.E R19, desc[UR8][R14.64] ;  /* 0x000000080e137981 */ /* 0x000ee2000c1e1900 */
[----:B------:R-:W-:Y:S01]  /*14e0*/  IADD3 R0, PT, PT, R0, 0x1, RZ ;  /* 0x0000000100007810 */ /* 0x000fe20007ffe0ff */
[----:B------:R-:W-:-:S03]  /*14f0*/  VIADD R17, R17, 0x40 ;  /* 0x0000004011117836 */ /* 0x000fc60000000000 */
[----:B------:R-:W-:Y:S01]  /*1500*/  ISETP.NE.AND P1, PT, R0, RZ, PT ;  /* 0x000000ff0000720c */ /* 0x000fe20003f25270 */
[----:B--2---:R-:W-:Y:S01]  /*1510*/  FADD R13, R13, -R6 ;  /* 0x800000060d0d7221 */ /* 0x004fe20000000000 */
[----:B---3--:R-:W-:-:S04]  /*1520*/  FADD R19, R19, -R12 ;  /* 0x8000000c13137221 */ /* 0x008fc80000000000 */
[----:B------:R1:W-:Y:S04]  /*1530*/  STG.E desc[UR8][R14.64+-0x4], R13 ;  /* 0xfffffc0d0e007986 */ /* 0x0003e8000c101908 */
[----:B------:R1:W-:Y:S03]  /*1540*/  STG.E desc[UR8][R14.64], R19 ;  /* 0x000000130e007986 */ /* 0x0003e6000c101908 */
[----:B------:R-:W-:Y:S05]  /*1550*/  @P1 BRA `(.L_x_18) ;  /* 0xfffffffc00cc1947 */ /* 0x000fea000383ffff */
.L_x_17:
[----:B------:R-:W-:Y:S05]  /*1560*/  BSYNC.RECONVERGENT B1 ;  /* 0x0000000000017941 */ /* 0x000fea0003800200 */
.L_x_16:
[----:B------:R-:W-:Y:S05]  /*1570*/  @!P2 BRA `(.L_x_15) ;  /* 0x000000000080a947 */ /* 0x000fea0003800000 */
[----:B0-----:R-:W-:Y:S02]  /*1580*/  IADD3 R2, P1, PT, R2, 0x200, RZ ;  /* 0x0000020002027810 */ /* 0x001fe40007f3e0ff */
[----:B------:R-:W-:Y:S02]  /*1590*/  IADD3 R7, PT, PT, R8, R7, RZ ;  /* 0x0000000708077210 */ /* 0x000fe40007ffe0ff */
[----:B------:R-:W-:-:S09]  /*15a0*/  IADD3.X R3, PT, PT, RZ, R3, RZ, P1, !PT ;  /* 0x00000003ff037210 */ /* 0x000fd20000ffe4ff */
.L_x_19:
[----:B--2---:R-:W-:-:S05]  /*15b0*/  IMAD.WIDE R10, R7, 0x4, R2 ;  /* 0x00000004070a7825 */ /* 0x004fca00078e0202 */
[----:B-1----:R-:W2:Y:S04]  /*15c0*/  LDG.E R13, desc[UR8][R10.64+-0x200] ;  /* 0xfffe00080a0d7981 */ /* 0x002ea8000c1e1900 */
[----:B------:R-:W3:Y:S04]  /*15d0*/  LDG.E R15, desc[UR8][R10.64+-0x1fc] ;  /* 0xfffe04080a0f7981 */ /* 0x000ee8000c1e1900 */
[----:B------:R-:W4:Y:S04]  /*15e0*/  LDG.E R17, desc[UR8][R10.64+-0x100] ;  /* 0xffff00080a117981 */ /* 0x000f28000c1e1900 */
[----:B------:R-:W5:Y:S04]  /*15f0*/  LDG.E R19, desc[UR8][R10.64+-0xfc] ;  /* 0xffff04080a137981 */ /* 0x000f68000c1e1900 */
[----:B------:R-:W5:Y:S04]  /*1600*/  LDG.E R21, desc[UR8][R10.64] ;  /* 0x000000080a157981 */ /* 0x000f68000c1e1900 */
[----:B------:R-:W5:Y:S04]  /*1610*/  LDG.E R23, desc[UR8][R10.64+0x4] ;  /* 0x000004080a177981 */ /* 0x000f68000c1e1900 */
[----:B------:R-:W5:Y:S04]  /*1620*/  LDG.E R25, desc[UR8][R10.64+0x100] ;  /* 0x000100080a197981 */ /* 0x000f68000c1e1900 */
[----:B------:R-:W5:Y:S01]  /*1630*/  LDG.E R27, desc[UR8][R10.64+0x104] ;  /* 0x000104080a1b7981 */ /* 0x000f62000c1e1900 */
[----:B------:R-:W-:Y:S01]  /*1640*/  VIADD R8, R8, 0x100 ;  /* 0x0000010008087836 */ /* 0x000fe20000000000 */
[----:B------:R-:W-:-:S04]  /*1650*/  IADD3 R7, PT, PT, R7, 0x100, RZ ;  /* 0x0000010007077810 */ /* 0x000fc80007ffe0ff */
[----:B------:R-:W-:Y:S01]  /*1660*/  ISETP.GE.AND P1, PT, R8, R9, PT ;  /* 0x000000090800720c */ /* 0x000fe20003f26270 */
[----:B--2---:R-:W-:Y:S01]  /*1670*/  FADD R13, R13, -R6 ;  /* 0x800000060d0d7221 */ /* 0x004fe20000000000 */
[----:B---3--:R-:W-:-:S04]  /*1680*/  FADD R15, R15, -R12 ;  /* 0x8000000c0f0f7221 */ /* 0x008fc80000000000 */
[----:B------:R2:W-:Y:S01]  /*1690*/  STG.E desc[UR8][R10.64+-0x200], R13 ;  /* 0xfffe000d0a007986 */ /* 0x0005e2000c101908 */
[----:B----4-:R-:W-:-:S03]  /*16a0*/  FADD R17, R17, -R6 ;  /* 0x8000000611117221 */ /* 0x010fc60000000000 */
[----:B------:R2:W-:Y:S01]  /*16b0*/  STG.E desc[UR8][R10.64+-0x1fc], R15 ;  /* 0xfffe040f0a007986 */ /* 0x0005e2000c101908 */
[----:B-----5:R-:W-:-:S03]  /*16c0*/  FADD R19, R19, -R12 ;  /* 0x8000000c13137221 */ /* 0x020fc60000000000 */
[----:B------:R2:W-:Y:S01]  /*16d0*/  STG.E desc[UR8][R10.64+-0x100], R17 ;  /* 0xffff00110a007986 */ /* 0x0005e2000c101908 */
[----:B------:R-:W-:-:S03]  /*16e0*/  FADD R21, R21, -R6 ;  /* 0x8000000615157221 */ /* 0x000fc60000000000 */
[----:B------:R2:W-:Y:S01]  /*16f0*/  STG.E desc[UR8][R10.64+-0xfc], R19 ;  /* 0xffff04130a007986 */ /* 0x0005e2000c101908 */
[----:B------:R-:W-:-:S03]  /*1700*/  FADD R23, R23, -R12 ;  /* 0x8000000c17177221 */ /* 0x000fc60000000000 */
[----:B------:R2:W-:Y:S01]  /*1710*/  STG.E desc[UR8][R10.64], R21 ;  /* 0x000000150a007986 */ /* 0x0005e2000c101908 */
[----:B------:R-:W-:-:S03]  /*1720*/  FADD R25, R25, -R6 ;  /* 0x8000000619197221 */ /* 0x000fc60000000000 */
[----:B------:R2:W-:Y:S01]  /*1730*/  STG.E desc[UR8][R10.64+0x4], R23 ;  /* 0x000004170a007986 */ /* 0x0005e2000c101908 */
[----:B------:R-:W-:-:S03]  /*1740*/  FADD R27, R27, -R12 ;  /* 0x8000000c1b1b7221 */ /* 0x000fc60000000000 */
[----:B------:R2:W-:Y:S04]  /*1750*/  STG.E desc[UR8][R10.64+0x100], R25 ;  /* 0x000100190a007986 */ /* 0x0005e8000c101908 */
[----:B------:R2:W-:Y:S01]  /*1760*/  STG.E desc[UR8][R10.64+0x104], R27 ;  /* 0x0001041b0a007986 */ /* 0x0005e2000c101908 */
[----:B------:R-:W-:Y:S05]  /*1770*/  @!P1 BRA `(.L_x_19) ;  /* 0xfffffffc008c9947 */ /* 0x000fea000383ffff */
.L_x_15:
[----:B------:R-:W-:Y:S05]  /*1780*/  BSYNC.RECONVERGENT B0 ;  /* 0x0000000000007941 */ /* 0x000fea0003800200 */
.L_x_14:
[----:B------:R-:W-:Y:S05]  /*1790*/  @!P0 EXIT ;  /* 0x000000000000894d */ /* 0x000fea0003800000 */
[----:B0-----:R-:W3:Y:S02]  /*17a0*/  LDG.E R3, desc[UR8][R4.64+-0x4] ;  /* 0xfffffc0804037981 */ /* 0x001ee4000c1e1900 */
[----:B---3--:R-:W-:-:S05]  /*17b0*/  FADD R3, R3, -R6 ;  /* 0x8000000603037221 */ /* 0x008fca0000000000 */
[----:B------:R-:W-:Y:S01]  /*17c0*/  STG.E desc[UR8][R4.64+-0x4], R3 ;  /* 0xfffffc0304007986 */ /* 0x000fe2000c101908 */
[----:B------:R-:W-:Y:S05]  /*17d0*/  EXIT ;  /* 0x000000000000794d */ /* 0x000fea0003800000 */
        .weak           $__internal_0_$__cuda_sm3x_div_rn_noftz_f32_slowpath
        .type           $__internal_0_$__cuda_sm3x_div_rn_noftz_f32_slowpath,@function
        .size           $__internal_0_$__cuda_sm3x_div_rn_noftz_f32_slowpath,(.L_x_86 - $__internal_0_$__cuda_sm3x_div_rn_noftz_f32_slowpath)
$__internal_0_$__cuda_sm3x_div_rn_noftz_f32_slowpath:
[----:B------:R-:W-:Y:S01]  /*17e0*/  SHF.R.U32.HI R12, RZ, 0x17, R3 ;  /* 0x00000017ff0c7819 */ /* 0x000fe20000011603 */
[----:B------:R-:W-:Y:S01]  /*17f0*/  BSSY.RECONVERGENT B1, `(.L_x_20) ;  /* 0x0000062000017945 */ /* 0x000fe20003800200 */
[----:B------:R-:W-:Y:S02]  /*1800*/  SHF.R.U32.HI R11, RZ, 0x17, R2 ;  /* 0x00000017ff0b7819 */ /* 0x000fe40000011602 */
[----:B------:R-:W-:Y:S02]  /*1810*/  LOP3.LUT R12, R12, 0xff, RZ, 0xc0, !PT ;  /* 0x000000ff0c0c7812 */ /* 0x000fe400078ec0ff */
[----:B------:R-:W-:Y:S02]  /*1820*/  LOP3.LUT R16, R11, 0xff, RZ, 0xc0, !PT ;  /* 0x000000ff0b107812 */ /* 0x000fe400078ec0ff */
[----:B------:R-:W-:-:S03]  /*1830*/  IADD3 R14, PT, PT, R12, -0x1, RZ ;  /* 0xffffffff0c0e7810 */ /* 0x000fc60007ffe0ff */
[----:B------:R-:W-:Y:S01]  /*1840*/  VIADD R13, R16, 0xffffffff ;  /* 0xffffffff100d7836 */ /* 0x000fe20000000000 */
[----:B------:R-:W-:-:S04]  /*1850*/  ISETP.GT.U32.AND P1, PT, R14, 0xfd, PT ;  /* 0x000000fd0e00780c */ /* 0x000fc80003f24070 */
[----:B------:R-:W-:-:S13]  /*1860*/  ISETP.GT.U32.OR P1, PT, R13, 0xfd, P1 ;  /* 0x000000fd0d00780c */ /* 0x000fda0000f24470 */
[----:B------:R-:W-:Y:S01]  /*1870*/  @!P1 MOV R11, RZ ;  /* 0x000000ff000b9202 */ /* 0x000fe20000000f00 */
[----:B------:R-:W-:Y:S06]  /*1880*/  @!P1 BRA `(.L_x_21) ;  /* 0x00000000005c9947 */ /* 0x000fec0003800000 */
[----:B------:R-:W-:Y:S02]  /*1890*/  FSETP.GTU.FTZ.AND P1, PT, |R2|, +INF , PT ;  /* 0x7f8000000200780b */ /* 0x000fe40003f3c200 */
[----:B------:R-:W-:-:S04]  /*18a0*/  FSETP.GTU.FTZ.AND P2, PT, |R3|, +INF , PT ;  /* 0x7f8000000300780b */ /* 0x000fc80003f5c200 */
[----:B------:R-:W-:-:S13]  /*18b0*/  PLOP3.LUT P1, PT, P1, P2, PT, 0xf8, 0x8f ;  /* 0x00000000008f781c */ /* 0x000fda0000f25f70 */
[----:B------:R-:W-:Y:S05]  /*18c0*/  @P1 BRA `(.L_x_22) ;  /* 0x00000004004c1947 */ /* 0x000fea0003800000 */
[----:B------:R-:W-:-:S13]  /*18d0*/  LOP3.LUT P1, RZ, R3, 0x7fffffff, R2, 0xc8, !PT ;  /* 0x7fffffff03ff7812 */ /* 0x000fda000782c802 */
[----:B------:R-:W-:Y:S05]  /*18e0*/  @!P1 BRA `(.L_x_23) ;  /* 0x00000004003c9947 */ /* 0x000fea0003800000 */
[C---:B------:R-:W-:Y:S02]  /*18f0*/  FSETP.NEU.FTZ.AND P4, PT, |R2|.reuse, +INF , PT ;  /* 0x7f8000000200780b */ /* 0x040fe40003f9d200 */
[----:B------:R-:W-:Y:S02]  /*1900*/  FSETP.NEU.FTZ.AND P2, PT, |R3|, +INF , PT ;  /* 0x7f8000000300780b */ /* 0x000fe40003f5d200 */
[----:B------:R-:W-:-:S11]  /*1910*/  FSETP.NEU.FTZ.AND P1, PT, |R2|, +INF , PT ;  /* 0x7f8000000200780b */ /* 0x000fd60003f3d200 */
[----:B------:R-:W-:Y:S05]  /*1920*/  @!P2 BRA !P4, `(.L_x_23) ;  /* 0x00000004002ca947 */ /* 0x000fea0006000000 */
[----:B------:R-:W-:-:S04]  /*1930*/  LOP3.LUT P4, RZ, R2, 0x7fffffff, RZ, 0xc0, !PT ;  /* 0x7fffffff02ff7812 */ /* 0x000fc8000788c0ff */
[----:B------:R-:W-:-:S13]  /*1940*/  PLOP3.LUT P2, PT, P2, P4, PT, 0x2f, 0xf2 ;  /* 0x0000000000f2781c */ /* 0x000fda0001748577 */
[----:B------:R-:W-:Y:S05]  /*1950*/  @P2 BRA `(.L_x_24) ;  /* 0x0000000400182947 */ /* 0x000fea0003800000 */
[----:B------:R-:W-:-:S04]  /*1960*/  LOP3.LUT P2, RZ, R3, 0x7fffffff, RZ, 0xc0, !PT ;  /* 0x7fffffff03ff7812 */ /* 0x000fc8000784c0ff */
[----:B------:R-:W-:-:S13]  /*1970*/  PLOP3.LUT P1, PT, P1, P2, PT, 0x2f, 0xf2 ;  /* 0x0000000000f2781c */ /* 0x000fda0000f24577 */
[----:B------:R-:W-:Y:S05]  /*1980*/  @P1 BRA `(.L_x_25) ;  /* 0x0000000400001947 */ /* 0x000fea0003800000 */
[----:B------:R-:W-:Y:S02]  /*1990*/  ISETP.GE.AND P1, PT, R13, RZ, PT ;  /* 0x000000ff0d00720c */ /* 0x000fe40003f26270 */
[----:B------:R-:W-:-:S11]  /*19a0*/  ISETP.GE.AND P2, PT, R14, RZ, PT ;  /* 0x000000ff0e00720c */ /* 0x000fd60003f46270 */
[----:B------:R-:W-:Y:S01]  /*19b0*/  @P1 MOV R11, RZ ;  /* 0x000000ff000b1202 */ /* 0x000fe20000000f00 */
[----:B------:R-:W-:Y:S02]  /*19c0*/  @!P1 IMAD.MOV.U32 R11, RZ, RZ, -0x40 ;  /* 0xffffffc0ff0b9424 */ /* 0x000fe400078e00ff */
[----:B------:R-:W-:Y:S01]  /*19d0*/  @!P1 FFMA R2, R2, 1.84467440737095516160e+19, RZ ;  /* 0x5f80000002029823 */ /* 0x000fe200000000ff */
[----:B------:R-:W-:Y:S02]  /*19e0*/  @!P2 FFMA R3, R3, 1.84467440737095516160e+19, RZ ;  /* 0x5f8000000303a823 */ /* 0x000fe400000000ff */
[----:B------:R-:W-:-:S07]  /*19f0*/  @!P2 IADD3 R11, PT, PT, R11, 0x40, RZ ;  /* 0x000000400b0ba810 */ /* 0x000fce0007ffe0ff */
.L_x_21:
[----:B------:R-:W-:Y:S01]  /*1a00*/  LEA R14, R12, 0xc0800000, 0x17 ;  /* 0xc08000000c0e7811 */ /* 0x000fe200078eb8ff */
[----:B------:R-:W-:Y:S03]  /*1a10*/  BSSY.RECONVERGENT B2, `(.L_x_26) ;  /* 0x0000036000027945 */ /* 0x000fe60003800200 */
[----:B------:R-:W-:Y:S01]  /*1a20*/  IADD3 R14, PT, PT, -R14, R3, RZ ;  /* 0x000000030e0e7210 */ /* 0x000fe20007ffe1ff */
[----:B------:R-:W-:-:S03]  /*1a30*/  VIADD R3, R16, 0xffffff81 ;  /* 0xffffff8110037836 */ /* 0x000fc60000000000 */
[----:B------:R-:W0:Y:S01]  /*1a40*/  MUFU.RCP R13, R14 ;  /* 0x0000000e000d7308 */ /* 0x000e220000001000 */
[----:B------:R-:W-:Y:S01]  /*1a50*/  FADD.FTZ R15, -R14, -RZ ;  /* 0x800000ff0e0f7221 */ /* 0x000fe20000010100 */
[C---:B------:R-:W-:Y:S01]  /*1a60*/  IMAD R2, R3.reuse, -0x800000, R2 ;  /* 0xff80000003027824 */ /* 0x040fe200078e0202 */
[----:B------:R-:W-:-:S04]  /*1a70*/  IADD3 R12, PT, PT, R3, 0x7f, -R12 ;  /* 0x0000007f030c7810 */ /* 0x000fc80007ffe80c */
[----:B------:R-:W-:Y:S01]  /*1a80*/  IADD3 R12, PT, PT, R12, R11, RZ ;  /* 0x0000000b0c0c7210 */ /* 0x000fe20007ffe0ff */
[----:B0-----:R-:W-:-:S04]  /*1a90*/  FFMA R16, R13, R15, 1 ;  /* 0x3f8000000d107423 */ /* 0x001fc8000000000f */
[----:B------:R-:W-:-:S04]  /*1aa0*/  FFMA R18, R13, R16, R13 ;  /* 0x000000100d127223 */ /* 0x000fc8000000000d */
[----:B------:R-:W-:-:S04]  /*1ab0*/  FFMA R13, R2, R18, RZ ;  /* 0x00000012020d7223 */ /* 0x000fc800000000ff */
[----:B------:R-:W-:-:S04]  /*1ac0*/  FFMA R16, R15, R13, R2 ;  /* 0x0000000d0f107223 */ /* 0x000fc80000000002 */
[----:B------:R-:W-:-:S04]  /*1ad0*/  FFMA R13, R18, R16, R13 ;  /* 0x00000010120d7223 */ /* 0x000fc8000000000d */
[----:B------:R-:W-:-:S04]  /*1ae0*/  FFMA R16, R15, R13, R2 ;  /* 0x0000000d0f107223 */ /* 0x000fc80000000002 */
[----:B------:R-:W-:-:S05]  /*1af0*/  FFMA R2, R18, R16, R13 ;  /* 0x0000001012027223 */ /* 0x000fca000000000d */
[----:B------:R-:W-:-:S04]  /*1b00*/  SHF.R.U32.HI R3, RZ, 0x17, R2 ;  /* 0x00000017ff037819 */ /* 0x000fc80000011602 */
[----:B------:R-:W-:-:S04]  /*1b10*/  LOP3.LUT R3, R3, 0xff, RZ, 0xc0, !PT ;  /* 0x000000ff03037812 */ /* 0x000fc800078ec0ff */
[----:B------:R-:W-:-:S05]  /*1b20*/  IADD3 R15, PT, PT, R3, R12, RZ ;  /* 0x0000000c030f7210 */ /* 0x000fca0007ffe0ff */
[----:B------:R-:W-:-:S05]  /*1b30*/  VIADD R3, R15, 0xffffffff ;  /* 0xffffffff0f037836 */ /* 0x000fca0000000000 */
[----:B------:R-:W-:-:S13]  /*1b40*/  ISETP.GE.U32.AND P1, PT, R3, 0xfe, PT ;  /* 0x000000fe0300780c */ /* 0x000fda0003f26070 */
[----:B------:R-:W-:Y:S05]  /*1b50*/  @!P1 BRA `(.L_x_27) ;  /* 0x0000000000809947 */ /* 0x000fea0003800000 */
[----:B------:R-:W-:-:S13]  /*1b60*/  ISETP.GT.AND P1, PT, R15, 0xfe, PT ;  /* 0x000000fe0f00780c */ /* 0x000fda0003f24270 */
[----:B------:R-:W-:Y:S05]  /*1b70*/  @P1 BRA `(.L_x_28) ;  /* 0x00000000006c1947 */ /* 0x000fea0003800000 */
[----:B------:R-:W-:-:S13]  /*1b80*/  ISETP.GE.AND P1, PT, R15, 0x1, PT ;  /* 0x000000010f00780c */ /* 0x000fda0003f26270 */
[----:B------:R-:W-:Y:S05]  /*1b90*/  @P1 BRA `(.L_x_29) ;  /* 0x0000000000741947 */ /* 0x000fea0003800000 */
[----:B------:R-:W-:Y:S02]  /*1ba0*/  ISETP.GE.AND P1, PT, R15, -0x18, PT ;  /* 0xffffffe80f00780c */ /* 0x000fe40003f26270 */
[----:B------:R-:W-:-:S11]  /*1bb0*/  LOP3.LUT R2, R2, 0x80000000, RZ, 0xc0, !PT ;  /* 0x8000000002027812 */ /* 0x000fd600078ec0ff */
[----:B------:R-:W-:Y:S05]  /*1bc0*/  @!P1 BRA `(.L_x_29) ;  /* 0x0000000000689947 */ /* 0x000fea0003800000 */
[CCC-:B------:R-:W-:Y:S01]  /*1bd0*/  FFMA.RZ R3, R18.reuse, R16.reuse, R13.reuse ;  /* 0x0000001012037223 */ /* 0x1c0fe2000000c00d */
[C---:B------:R-:W-:Y:S01]  /*1be0*/  IADD3 R14, PT, PT, R15.reuse, 0x20, RZ ;  /* 0x000000200f0e7810 */ /* 0x040fe20007ffe0ff */
[CCC-:B------:R-:W-:Y:S01]  /*1bf0*/  FFMA.RM R12, R18.reuse, R16.reuse, R13.reuse ;  /* 0x00000010120c7223 */ /* 0x1c0fe2000000400d */
[----:B------:R-:W-:Y:S02]  /*1c00*/  ISETP.NE.AND P4, PT, R15, RZ, PT ;  /* 0x000000ff0f00720c */ /* 0x000fe40003f85270 */
[----:B------:R-:W-:Y:S01]  /*1c10*/  LOP3.LUT R11, R3, 0x7fffff, RZ, 0xc0, !PT ;  /* 0x007fffff030b7812 */ /* 0x000fe200078ec0ff */
[----:B------:R-:W-:Y:S01]  /*1c20*/  FFMA.RP R3, R18, R16, R13 ;  /* 0x0000001012037223 */ /* 0x000fe2000000800d */
[----:B------:R-:W-:Y:S02]  /*1c30*/  ISETP.NE.AND P2, PT, R15, RZ, PT ;  /* 0x000000ff0f00720c */ /* 0x000fe40003f45270 */
[----:B------:R-:W-:Y:S02]  /*1c40*/  LOP3.LUT R11, R11, 0x800000, RZ, 0xfc, !PT ;  /* 0x008000000b0b7812 */ /* 0x000fe400078efcff */
[----:B------:R-:W-:-:S02]  /*1c50*/  IADD3 R13, PT, PT, -R15, RZ, RZ ;  /* 0x000000ff0f0d7210 */ /* 0x000fc40007ffe1ff */
[----:B------:R-:W-:Y:S02]  /*1c60*/  SHF.L.U32 R14, R11, R14, RZ ;  /* 0x0000000e0b0e7219 */ /* 0x000fe400000006ff */
[----:B------:R-:W-:Y:S02]  /*1c70*/  FSETP.NEU.FTZ.AND P1, PT, R3, R12, PT ;  /* 0x0000000c0300720b */ /* 0x000fe40003f3d000 */
[----:B------:R-:W-:Y:S02]  /*1c80*/  SEL R12, R13, RZ, P4 ;  /* 0x000000ff0d0c7207 */ /* 0x000fe40002000000 */
[----:B------:R-:W-:Y:S02]  /*1c90*/  ISETP.NE.AND P2, PT, R14, RZ, P2 ;  /* 0x000000ff0e00720c */ /* 0x000fe40001745270 */
[----:B------:R-:W-:Y:S02]  /*1ca0*/  SHF.R.U32.HI R12, RZ, R12, R11 ;  /* 0x0000000cff0c7219 */ /* 0x000fe4000001160b */
[----:B------:R-:W-:-:S02]  /*1cb0*/  PLOP3.LUT P1, PT, P1, P2, PT, 0xf8, 0x8f ;  /* 0x00000000008f781c */ /* 0x000fc40000f25f70 */
[----:B------:R-:W-:Y:S02]  /*1cc0*/  SHF.R.U32.HI R14, RZ, 0x1, R12 ;  /* 0x00000001ff0e7819 */ /* 0x000fe4000001160c */
[----:B------:R-:W-:-:S04]  /*1cd0*/  SEL R3, RZ, 0x1, !P1 ;  /* 0x00000001ff037807 */ /* 0x000fc80004800000 */
[----:B------:R-:W-:-:S04]  /*1ce0*/  LOP3.LUT R3, R3, 0x1, R14, 0xf8, !PT ;  /* 0x0000000103037812 */ /* 0x000fc800078ef80e */
[----:B------:R-:W-:-:S05]  /*1cf0*/  LOP3.LUT R3, R3, R12, RZ, 0xc0, !PT ;  /* 0x0000000c03037212 */ /* 0x000fca00078ec0ff */
[----:B------:R-:W-:-:S05]  /*1d00*/  IMAD.IADD R3, R14, 0x1, R3 ;  /* 0x000000010e037824 */ /* 0x000fca00078e0203 */
[----:B------:R-:W-:Y:S01]  /*1d10*/  LOP3.LUT R2, R3, R2, RZ, 0xfc, !PT ;  /* 0x0000000203027212 */ /* 0x000fe200078efcff */
[----:B------:R-:W-:Y:S06]  /*1d20*/  BRA `(.L_x_29) ;  /* 0x0000000000107947 */ /* 0x000fec0003800000 */
.L_x_28:
[----:B------:R-:W-:-:S04]  /*1d30*/  LOP3.LUT R2, R2, 0x80000000, RZ, 0xc0, !PT ;  /* 0x8000000002027812 */ /* 0x000fc800078ec0ff */
[----:B------:R-:W-:Y:S01]  /*1d40*/  LOP3.LUT R2, R2, 0x7f800000, RZ, 0xfc, !PT ;  /* 0x7f80000002027812 */ /* 0x000fe200078efcff */
[----:B------:R-:W-:Y:S06]  /*1d50*/  BRA `(.L_x_29) ;  /* 0x0000000000047947 */ /* 0x000fec0003800000 */
.L_x_27:
[----:B------:R-:W-:-:S07]  /*1d60*/  LEA R2, R12, R2, 0x17 ;  /* 0x000000020c027211 */ /* 0x000fce00078eb8ff */
.L_x_29:
[----:B------:R-:W-:Y:S05]  /*1d70*/  BSYNC.RECONVERGENT B2 ;  /* 0x0000000000027941 */ /* 0x000fea0003800200 */
.L_x_26:
[----:B------:R-:W-:Y:S05]  /*1d80*/  BRA `(.L_x_30) ;  /* 0x0000000000207947 */ /* 0x000fea0003800000 */
.L_x_25:
[----:B------:R-:W-:-:S04]  /*1d90*/  LOP3.LUT R2, R3, 0x80000000, R2, 0x48, !PT ;  /* 0x8000000003027812 */ /* 0x000fc800078e4802 */
[----:B------:R-:W-:Y:S01]  /*1da0*/  LOP3.LUT R2, R2, 0x7f800000, RZ, 0xfc, !PT ;  /* 0x7f80000002027812 */ /* 0x000fe200078efcff */
[----:B------:R-:W-:Y:S06]  /*1db0*/  BRA `(.L_x_30) ;  /* 0x0000000000147947 */ /* 0x000fec0003800000 */
.L_x_24:
[----:B------:R-:W-:Y:S01]  /*1dc0*/  LOP3.LUT R2, R3, 0x80000000, R2, 0x48, !PT ;  /* 0x8000000003027812 */ /* 0x000fe200078e4802 */
[----:B------:R-:W-:Y:S06]  /*1dd0*/  BRA `(.L_x_30) ;  /* 0x00000000000c7947 */ /* 0x000fec0003800000 */
.L_x_23:
[----:B------:R-:W0:Y:S01]  /*1de0*/  MUFU.RSQ R2, -QNAN ;  /* 0xffc0000000027908 */ /* 0x000e220000001400 */
[----:B------:R-:W-:Y:S05]  /*1df0*/  BRA `(.L_x_30) ;  /* 0x0000000000047947 */ /* 0x000fea0003800000 */
.L_x_22:
[----:B------:R-:W-:-:S07]  /*1e00*/  FADD.FTZ R2, R2, R3 ;  /* 0x0000000302027221 */ /* 0x000fce0000010000 */
.L_x_30:
[----:B------:R-:W-:Y:S05]  /*1e10*/  BSYNC.RECONVERGENT B1 ;  /* 0x0000000000017941 */ /* 0x000fea0003800200 */
.L_x_20:
[----:B------:R-:W-:-:S04]  /*1e20*/  HFMA2 R11, -RZ, RZ, 0, 0 ;  /* 0x00000000ff0b7431 */ /* 0x000fc800000001ff */
[----:B0-----:R-:W-:Y:S05]  /*1e30*/  RET.REL.NODEC R10 `(computeMeanHorizontally) ;  /* 0xffffffe00a707950 */ /* 0x001fea0003c3ffff */
.L_x_31:
[----:B------:R-:W-:-:S00]  /*1e40*/  BRA `(.L_x_31) ;  /* 0xfffffffc00fc7947 */ /* 0x000fc0000383ffff */
[----:B------:R-:W-:-:S00]  /*1e50*/  NOP ;  /* 0x0000000000007918 */ /* 0x000fc00000000000 */
        /* <DEDUP_REMOVED lines=10> */
.L_x_86:


//--------------------- .text.transpose           --------------------------
	.section	.text.transpose,"ax",@progbits
	.align	128
        .global         transpose
        .type           transpose,@function
        .size           transpose,(.L_x_90 - transpose)
        .other          transpose,@"STO_CUDA_ENTRY STV_DEFAULT"
transpose:
.text.transpose:
[----:B------:R-:W-:Y:S01]  /*0000*/  LDC R1, c[0x0][0x37c] ;  /* 0x0000df00ff017b82 */ /* 0x000fe20000000800 */
[----:B------:R-:W0:Y:S01]  /*0010*/  S2R R0, SR_TID.Y ;  /* 0x0000000000007919 */ /* 0x000e220000002200 */
[----:B------:R-:W1:Y:S01]  /*0020*/  LDCU.64 UR6, c[0x0][0x380] ;  /* 0x00007000ff0677ac */ /* 0x000e620008000a00 */
[----:B------:R-:W0:Y:S01]  /*0030*/  S2R R3, SR_CTAID.Y ;  /* 0x0000000000037919 */ /* 0x000e220000002600 */
[----:B------:R-:W2:Y:S01]  /*0040*/  S2R R7, SR_TID.X ;  /* 0x0000000000077919 */ /* 0x000ea20000002100 */
[----:B------:R-:W2:Y:S01]  /*0050*/  S2R R2, SR_CTAID.X ;  /* 0x0000000000027919 */ /* 0x000ea20000002500 */
[----:B0-----:R-:W-:-:S04]  /*0060*/  LEA R0, R3, R0, 0x4 ;  /* 0x0000000003007211 */ /* 0x001fc800078e20ff */
[----:B-1----:R-:W-:Y:S02]  /*0070*/  ISETP.GE.AND P0, PT, R0, UR6, PT ;  /* 0x0000000600007c0c */ /* 0x002fe4000bf06270 */
[----:B--2---:R-:W-:-:S04]  /*0080*/  LEA R7, R2, R7, 0x5 ;  /* 0x0000000702077211 */ /* 0x004fc800078e28ff */
[----:B------:R-:W-:-:S13]  /*0090*/  ISETP.GE.OR P0, PT, R7, UR7, P0 ;  /* 0x0000000707007c0c */ /* 0x000fda0008706670 */
[----:B------:R-:W-:Y:S05]  /*00a0*/  @P0 EXIT ;  /* 0x000000000000094d */ /* 0x000fea0003800000 */
[----:B------:R-:W0:Y:S01]  /*00b0*/  LDC.64 R2, c[0x0][0x390] ;  /* 0x0000e400ff027b82 */ /* 0x000e220000000a00 */
[----:B------:R-:W1:Y:S01]  /*00c0*/  LDCU.64 UR4, c[0x0][0x358] ;  /* 0x00006b00ff0477ac */ /* 0x000e620008000a00 */
[----:B------:R-:W-:-:S04]  /*00d0*/  IMAD R5, R0, UR7, R7 ;  /* 0x0000000700057c24 */ /* 0x000fc8000f8e0207 */
[----:B0-----:R-:W-:Y:S02]  /*00e0*/  IMAD.WIDE R2, R5, 0x4, R2 ;  /* 0x0000000405027825 */ /* 0x001fe400078e0202 */
[----:B------:R-:W0:Y:S04]  /*00f0*/  LDC.64 R4, c[0x0][0x388] ;  /* 0x0000e200ff047b82 */ /* 0x000e280000000a00 */
[----:B-1----:R-:W2:Y:S01]  /*0100*/  LDG.E R3, desc[UR4][R2.64] ;  /* 0x0000000402037981 */ /* 0x002ea2000c1e1900 */
[----:B------:R-:W-:-:S04]  /*0110*/  IMAD R7, R7, UR6, R0 ;  /* 0x0000000607077c24 */ /* 0x000fc8000f8e0200 */
[----:B0-----:R-:W-:-:S05]  /*0120*/  IMAD.WIDE R4, R7, 0x4, R4 ;  /* 0x0000000407047825 */ /* 0x001fca00078e0204 */
[----:B--2---:R-:W-:Y:S01]  /*0130*/  STG.E desc[UR4][R4.64], R3 ;  /* 0x0000000304007986 */ /* 0x004fe2000c101904 */
[----:B------:R-:W-:Y:S05]  /*0140*/  EXIT ;  /* 0x000000000000794d */ /* 0x000fea0003800000 */
.L_x_32:
        /* <DEDUP_REMOVED lines=11> */
.L_x_90:


//--------------------- .text._Z27computeMeanVertically_naiveiiPf --------------------------
	.section	.text._Z27computeMeanVertically_naiveiiPf,"ax",@progbits
	.align	128
        .global         _Z27computeMeanVertically_naiveiiPf
        .type           _Z27computeMeanVertically_naiveiiPf,@function
        .size           _Z27computeMeanVertically_naiveiiPf,(.L_x_87 - _Z27computeMeanVertically_naiveiiPf)
        .other          _Z27computeMeanVertically_naiveiiPf,@"STO_CUDA_ENTRY STV_DEFAULT"
_Z27computeMeanVertically_naiveiiPf:
.text._Z27computeMeanVertically_naiveiiPf:
[----:B------:R-:W-:Y:S01]  /*0000*/  LDC R1, c[0x0][0x37c] ;  /* 0x0000df00ff017b82 */ /* 0x000fe20000000800 */
[----:B------:R-:W0:Y:S07]  /*0010*/  S2R R3, SR_TID.X ;  /* 0x0000000000037919 */ /* 0x000e2e0000002100 */
[----:B------:R-:W1:Y:S01]  /*0020*/  LDC R0, c[0x0][0x384] ;  /* 0x0000e100ff007b82 */ /* 0x000e620000000800 */
[----:B------:R-:W0:Y:S02]  /*0030*/  S2R R2, SR_CTAID.X ;  /* 0x0000000000027919 */ /* 0x000e240000002500 */
[----:B0-----:R-:W-:-:S04]  /*0040*/  LEA R3, R2, R3, 0x5 ;  /* 0x0000000302037211 */ /* 0x001fc800078e28ff */
[----:B-1----:R-:W-:-:S13]  /*0050*/  ISETP.GE.AND P0, PT, R3, R0, PT ;  /* 0x000000000300720c */ /* 0x002fda0003f06270 */
[----:B------:R-:W-:Y:S05]  /*0060*/  @P0 EXIT ;  /* 0x000000000000094d */ /* 0x000fea0003800000 */
[----:B------:R-:W0:Y:S01]  /*0070*/  LDC R2, c[0x0][0x380] ;  /* 0x0000e000ff027b82 */ /* 0x000e220000000800 */
[----:B------:R-:W1:Y:S01]  /*0080*/  LDCU.64 UR6, c[0x0][0x358] ;  /* 0x00006b00ff0677ac */ /* 0x000e620008000a00 */
[----:B------:R-:W-:Y:S02]  /*0090*/  CS2R R10, SRZ ;  /* 0x00000000000a7805 */ /* 0x000fe4000001ff00 */
[----:B0-----:R-:W-:-:S13]  /*00a0*/  ISETP.GE.AND P2, PT, R2, 0x2, PT ;  /* 0x000000020200780c */ /* 0x001fda0003f46270 */
[----:B-1----:R-:W-:Y:S05]  /*00b0*/  @!P2 BRA `(.L_x_33) ;  /* 0x0000000400f0a947 */ /* 0x002fea0003800000 */
[----:B------:R-:W-:Y:S01]  /*00c0*/  IADD3 R6, PT, PT, R2, -0x2, RZ ;  /* 0xfffffffe02067810 */ /* 0x000fe20007ffe0ff */
[----:B------:R-:W-:Y:S01]  /*00d0*/  HFMA2 R5, -RZ, RZ, 0, 0 ;  /* 0x00000000ff057431 */ /* 0x000fe200000001ff */
[----:B------:R-:W-:Y:S02]  /*00e0*/  CS2R R10, SRZ ;  /* 0x00000000000a7805 */ /* 0x000fe4000001ff00 */
[C---:B------:R-:W-:Y:S02]  /*00f0*/  ISETP.GE.U32.AND P0, PT, R6.reuse, 0xe, PT ;  /* 0x0000000e0600780c */ /* 0x040fe40003f06070 */
[----:B------:R-:W-:-:S04]  /*0100*/  LEA.HI R7, R6, 0x1, RZ, 0x1f ;  /* 0x0000000106077811 */ /* 0x000fc800078ff8ff */
[----:B------:R-:W-:-:S04]  /*0110*/  LOP3.LUT R8, R7, 0x7, RZ, 0xc0, !PT ;  /* 0x0000000707087812 */ /* 0x000fc800078ec0ff */
[----:B------:R-:W-:-:S03]  /*0120*/  ISETP.NE.AND P1, PT, R8, RZ, PT ;  /* 0x000000ff0800720c */ /* 0x000fc60003f25270 */
[----:B------:R-:W-:Y:S10]  /*0130*/  @!P0 BRA `(.L_x_34) ;  /* 0x0000000000ec8947 */ /* 0x000ff40003800000 */
[----:B------:R-:W-:Y:S02]  /*0140*/  LOP3.LUT R12, R7, 0x7ffffff8, RZ, 0xc0, !PT ;  /* 0x7ffffff8070c7812 */ /* 0x000fe400078ec0ff */
[----:B------:R-:W-:Y:S02]  /*0150*/  MOV R10, RZ ;  /* 0x000000ff000a7202 */ /* 0x000fe40000000f00 */
[----:B------:R-:W-:Y:S02]  /*0160*/  MOV R5, RZ ;  /* 0x000000ff00057202 */ /* 0x000fe40000000f00 */
[----:B------:R-:W-:Y:S02]  /*0170*/  MOV R9, R3 ;  /* 0x0000000300097202 */ /* 0x000fe40000000f00 */
[----:B------:R-:W-:-:S07]  /*0180*/  IADD3 R12, PT, PT, -R12, RZ, RZ ;  /* 0x000000ff0c0c7210 */ /* 0x000fce0007ffe1ff */
.L_x_35:
[----:B------:R-:W0:Y:S02]  /*0190*/  LDC.64 R14, c[0x0][0x388] ;  /* 0x0000e200ff0e7b82 */ /* 0x000e240000000a00 */
[----:B0-----:R-:W-:-:S05]  /*01a0*/  IMAD.WIDE R14, R9, 0x4, R14 ;  /* 0x00000004090e7825 */ /* 0x001fca00078e020e */
[----:B------:R-:W2:Y:S01]  /*01b0*/  LDG.E R28, desc[UR6][R14.64] ;  /* 0x000000060e1c7981 */ /* 0x000ea2000c1e1900 */
[----:B------:R-:W-:-:S05]  /*01c0*/  IMAD.WIDE R16, R0, 0x4, R14 ;  /* 0x0000000400107825 */ /* 0x000fca00078e020e */
[----:B------:R0:W3:Y:S01]  /*01d0*/  LDG.E R27, desc[UR6][R16.64] ;  /* 0x00000006101b7981 */ /* 0x0000e2000c1e1900 */
[----:B------:R-:W-:-:S05]  /*01e0*/  IMAD.WIDE R20, R0, 0x4, R16 ;  /* 0x0000000400147825 */ /* 0x000fca00078e0210 */
[----:B------:R1:W4:Y:S01]  /*01f0*/  LDG.E R4, desc[UR6][R20.64] ;  /* 0x0000000614047981 */ /* 0x000322000c1e1900 */
[----:B------:R-:W-:-:S05]  /*0200*/  IMAD.WIDE R24, R0, 0x4, R20 ;  /* 0x0000000400187825 */ /* 0x000fca00078e0214 */
[----:B------:R-:W5:Y:S01]  /*0210*/  LDG.E R26, desc[UR6][R24.64] ;  /* 0x00000006181a7981 */ /* 0x000f62000c1e1900 */
[----:B------:R-:W-:-:S04]  /*0220*/  IMAD.WIDE R18, R0, 0x4, R24 ;  /* 0x0000000400127825 */ /* 0x000fc800078e0218 */
[C---:B0-----:R-:W-:Y:S01]  /*0230*/  IMAD.WIDE R16, R0.reuse, 0x4, R18 ;  /* 0x0000000400107825 */ /* 0x041fe200078e0212 */
[----:B------:R0:W5:Y:S03]  /*0240*/  LDG.E R25, desc[UR6][R18.64] ;  /* 0x0000000612197981 */ /* 0x000166000c1e1900 */
[C---:B------:R-:W-:Y:S01]  /*0250*/  IMAD.WIDE R22, R0.reuse, 0x4, R16 ;  /* 0x0000000400167825 */ /* 0x040fe200078e0210 */
[----:B------:R0:W5:Y:S03]  /*0260*/  LDG.E R24, desc[UR6][R16.64] ;  /* 0x0000000610187981 */ /* 0x000166000c1e1900 */
[C---:B------:R-:W-:Y:S02]  /*0270*/  IMAD.WIDE R14, R0.reuse, 0x4, R22 ;  /* 0x00000004000e7825 */ /* 0x040fe400078e0216 */
[----:B------:R-:W5:Y:S02]  /*0280*/  LDG.E R23, desc[UR6][R22.64] ;  /* 0x0000000616177981 */ /* 0x000f64000c1e1900 */
[----:B-1----:R-:W-:-:S04]  /*0290*/  IMAD.WIDE R20, R0, 0x4, R14 ;  /* 0x0000000400147825 */ /* 0x002fc800078e020e */
[C---:B0-----:R-:W-:Y:S01]  /*02a0*/  IMAD.WIDE R18, R0.reuse, 0x4, R20 ;  /* 0x0000000400127825 */ /* 0x041fe200078e0214 */
[----:B------:R0:W5:Y:S04]  /*02b0*/  LDG.E R22, desc[UR6][R14.64] ;  /* 0x000000060e167981 */ /* 0x000168000c1e1900 */
[----:B------:R-:W5:Y:S01]  /*02c0*/  LDG.E R21, desc[UR6][R20.64] ;  /* 0x0000000614157981 */ /* 0x000f62000c1e1900 */
[----:B------:R-:W-:-:S05]  /*02d0*/  IMAD.WIDE R16, R0, 0x4, R18 ;  /* 0x0000000400107825 */ /* 0x000fca00078e0212 */
[----:B------:R1:W5:Y:S01]  /*02e0*/  LDG.E R13, desc[UR6][R16.64] ;  /* 0x00000006100d7981 */ /* 0x000362000c1e1900 */
[----:B0-----:R-:W-:-:S03]  /*02f0*/  IMAD.WIDE R14, R0, 0x4, R16 ;  /* 0x00000004000e7825 */ /* 0x001fc600078e0210 */
[----:B------:R0:W5:Y:S01]  /*0300*/  LDG.E R20, desc[UR6][R18.64] ;  /* 0x0000000612147981 */ /* 0x000162000c1e1900 */
[----:B-1----:R-:W-:-:S03]  /*0310*/  IMAD.WIDE R16, R0, 0x4, R14 ;  /* 0x0000000400107825 */ /* 0x002fc600078e020e */
[----:B------:R-:W5:Y:S01]  /*0320*/  LDG.E R14, desc[UR6][R14.64] ;  /* 0x000000060e0e7981 */ /* 0x000f62000c1e1900 */
[----:B0-----:R-:W-:-:S03]  /*0330*/  IMAD.WIDE R18, R0, 0x4, R16 ;  /* 0x0000000400127825 */ /* 0x001fc600078e0210 */
[----:B------:R-:W5:Y:S01]  /*0340*/  LDG.E R29, desc[UR6][R16.64] ;  /* 0x00000006101d7981 */ /* 0x000f62000c1e1900 */
[----:B--2---:R-:W-:-:S03]  /*0350*/  FADD R28, R28, R11 ;  /* 0x0000000b1c1c7221 */ /* 0x004fc60000000000 */
[----:B------:R0:W2:Y:S02]  /*0360*/  LDG.E R11, desc[UR6][R18.64] ;  /* 0x00000006120b7981 */ /* 0x0000a4000c1e1900 */
[----:B0-----:R-:W-:-:S04]  /*0370*/  IMAD.WIDE R18, R0, 0x4, R18 ;  /* 0x0000000400127825 */ /* 0x001fc800078e0212 */
[----:B---3--:R-:W-:Y:S02]  /*0380*/  FADD R27, R27, R10 ;  /* 0x0000000a1b1b7221 */ /* 0x008fe40000000000 */
[----:B------:R-:W3:Y:S01]  /*0390*/  LDG.E R10, desc[UR6][R18.64] ;  /* 0x00000006120a7981 */ /* 0x000ee2000c1e1900 */
[----:B------:R-:W-:-:S06]  /*03a0*/  IMAD.WIDE R16, R0, 0x4, R18 ;  /* 0x0000000400107825 */ /* 0x000fcc00078e0212 */
[----:B------:R-:W3:Y:S01]  /*03b0*/  LDG.E R16, desc[UR6][R16.64] ;  /* 0x0000000610107981 */ /* 0x000ee2000c1e1900 */
[----:B----4-:R-:W-:Y:S01]  /*03c0*/  FADD R4, R28, R4 ;  /* 0x000000041c047221 */ /* 0x010fe20000000000 */
[----:B-----5:R-:W-:Y:S01]  /*03d0*/  FADD R27, R27, R26 ;  /* 0x0000001a1b1b7221 */ /* 0x020fe20000000000 */
[----:B------:R-:W-:Y:S02]  /*03e0*/  IADD3 R12, PT, PT, R12, 0x8, RZ ;  /* 0x000000080c0c7810 */ /* 0x000fe40007ffe0ff */
[----:B------:R-:W-:Y:S01]  /*03f0*/  FADD R4, R4, R25 ;  /* 0x0000001904047221 */ /* 0x000fe20000000000 */
[----:B------:R-:W-:Y:S01]  /*0400*/  FADD R27, R27, R24 ;  /* 0x000000181b1b7221 */ /* 0x000fe20000000000 */
[----:B------:R-:W-:Y:S02]  /*0410*/  ISETP.NE.AND P0, PT, R12, RZ, PT ;  /* 0x000000ff0c00720c */ /* 0x000fe40003f05270 */
[----:B------:R-:W-:Y:S01]  /*0420*/  FADD R4, R4, R23 ;  /* 0x0000001704047221 */ /* 0x000fe20000000000 */
[----:B------:R-:W-:-:S03]  /*0430*/  FADD R27, R27, R22 ;  /* 0x000000161b1b7221 */ /* 0x000fc60000000000 */
[----:B------:R-:W-:-:S04]  /*0440*/  FADD R4, R4, R21 ;  /* 0x0000001504047221 */ /* 0x000fc80000000000 */
[----:B------:R-:W-:Y:S01]  /*0450*/  FADD R4, R4, R13 ;  /* 0x0000000d04047221 */ /* 0x000fe20000000000 */
[----:B------:R-:W-:-:S04]  /*0460*/  FADD R27, R27, R20 ;  /* 0x000000141b1b7221 */ /* 0x000fc80000000000 */
[----:B------:R-:W-:Y:S01]  /*0470*/  FADD R14, R27, R14 ;  /* 0x0000000e1b0e7221 */ /* 0x000fe20000000000 */
[----:B------:R-:W-:Y:S01]  /*0480*/  FADD R29, R4, R29 ;  /* 0x0000001d041d7221 */ /* 0x000fe20000000000 */
[----:B------:R-:W-:Y:S02]  /*0490*/  IADD3 R5, PT, PT, R5, 0x10, RZ ;  /* 0x0000001005057810 */ /* 0x000fe40007ffe0ff */
[----:B------:R-:W-:Y:S01]  /*04a0*/  LEA R9, R0, R9, 0x4 ;  /* 0x0000000900097211 */ /* 0x000fe200078e20ff */
[----:B--2---:R-:W-:Y:S01]  /*04b0*/  FADD R13, R14, R11 ;  /* 0x0000000b0e0d7221 */ /* 0x004fe20000000000 */
[----:B---3--:R-:W-:-:S03]  /*04c0*/  FADD R11, R29, R10 ;  /* 0x0000000a1d0b7221 */ /* 0x008fc60000000000 */
[----:B------:R-:W-:Y:S01]  /*04d0*/  FADD R10, R13, R16 ;  /* 0x000000100d0a7221 */ /* 0x000fe20000000000 */
[----:B------:R-:W-:Y:S06]  /*04e0*/  @P0 BRA `(.L_x_35) ;  /* 0xfffffffc00280947 */ /* 0x000fec000383ffff */
.L_x_34:
[----:B------:R-:W-:Y:S05]  /*04f0*/  @!P1 BRA `(.L_x_33) ;  /* 0x0000000000e09947 */ /* 0x000fea0003800000 */
[----:B------:R-:W-:Y:S02]  /*0500*/  ISETP.GE.U32.AND P0, PT, R8, 0x4, PT ;  /* 0x000000040800780c */ /* 0x000fe40003f06070 */
[----:B------:R-:W-:-:S11]  /*0510*/  LOP3.LUT P1, R7, R7, 0x3, RZ, 0xc0, !PT ;  /* 0x0000000307077812 */ /* 0x000fd6000782c0ff */
[----:B------:R-:W-:Y:S05]  /*0520*/  @!P0 BRA `(.L_x_36) ;  /* 0x00000000006c8947 */ /* 0x000fea0003800000 */
[----:B------:R-:W0:Y:S01]  /*0530*/  LDC.64 R24, c[0x0][0x388] ;  /* 0x0000e200ff187b82 */ /* 0x000e220000000a00 */
[----:B------:R-:W-:-:S04]  /*0540*/  IMAD R9, R5, R0, R3 ;  /* 0x0000000005097224 */ /* 0x000fc800078e0203 */
[----:B0-----:R-:W-:-:S05]  /*0550*/  IMAD.WIDE R24, R9, 0x4, R24 ;  /* 0x0000000409187825 */ /* 0x001fca00078e0218 */
[----:B------:R-:W2:Y:S01]  /*0560*/  LDG.E R4, desc[UR6][R24.64] ;  /* 0x0000000618047981 */ /* 0x000ea2000c1e1900 */
[----:B------:R-:W-:-:S04]  /*0570*/  IMAD.WIDE R20, R0, 0x4, R24 ;  /* 0x0000000400147825 */ /* 0x000fc800078e0218 */
[C---:B------:R-:W-:Y:S02]  /*0580*/  IMAD.WIDE R12, R0.reuse, 0x4, R20 ;  /* 0x00000004000c7825 */ /* 0x040fe400078e0214 */
[----:B------:R-:W3:Y:S02]  /*0590*/  LDG.E R21, desc[UR6][R20.64] ;  /* 0x0000000614157981 */ /* 0x000ee4000c1e1900 */
[C---:B------:R-:W-:Y:S02]  /*05a0*/  IMAD.WIDE R16, R0.reuse, 0x4, R12 ;  /* 0x0000000400107825 */ /* 0x040fe400078e020c */
[----:B------:R-:W4:Y:S02]  /*05b0*/  LDG.E R13, desc[UR6][R12.64] ;  /* 0x000000060c0d7981 */ /* 0x000f24000c1e1900 */
[C---:B------:R-:W-:Y:S02]  /*05c0*/  IMAD.WIDE R14, R0.reuse, 0x4, R16 ;  /* 0x00000004000e7825 */ /* 0x040fe400078e0210 */
[----:B------:R-:W5:Y:S02]  /*05d0*/  LDG.E R17, desc[UR6][R16.64] ;  /* 0x0000000610117981 */ /* 0x000f64000c1e1900 */
[----:B------:R-:W-:-:S02]  /*05e0*/  IMAD.WIDE R8, R0, 0x4, R14 ;  /* 0x0000000400087825 */ /* 0x000fc400078e020e */
[----:B------:R-:W5:Y:S02]  /*05f0*/  LDG.E R15, desc[UR6][R14.64] ;  /* 0x000000060e0f7981 */ /* 0x000f64000c1e1900 */
[C---:B------:R-:W-:Y:S02]  /*0600*/  IMAD.WIDE R18, R0.reuse, 0x4, R8 ;  /* 0x0000000400127825 */ /* 0x040fe400078e0208 */
[----:B------:R-:W5:Y:S02]  /*0610*/  LDG.E R9, desc[UR6][R8.64] ;  /* 0x0000000608097981 */ /* 0x000f64000c1e1900 */
[----:B------:R-:W-:Y:S02]  /*0620*/  IMAD.WIDE R22, R0, 0x4, R18 ;  /* 0x0000000400167825 */ /* 0x000fe400078e0212 */
        /* <DEDUP_REMOVED lines=11> */
.L_x_36:
[----:B------:R-:W-:Y:S05]  /*06e0*/  @!P1 BRA `(.L_x_33) ;  /* 0x0000000000649947 */ /* 0x000fea0003800000 */
[----:B------:R-:W-:Y:S02]  /*06f0*/  ISETP.NE.AND P1, PT, R7, 0x1, PT ;  /* 0x000000010700780c */ /* 0x000fe40003f25270 */
[----:B------:R-:W-:-:S11]  /*0700*/  LOP3.LUT P0, RZ, R6, 0x2, RZ, 0xc0, !PT ;  /* 0x0000000206ff7812 */ /* 0x000fd6000780c0ff */
[----:B------:R-:W0:Y:S01]  /*0710*/  @P1 LDC.64 R8, c[0x0][0x388] ;  /* 0x0000e200ff081b82 */ /* 0x000e220000000a00 */
[C---:B------:R-:W-:Y:S01]  /*0720*/  @P1 IMAD R13, R5.reuse, R0, R3 ;  /* 0x00000000050d1224 */ /* 0x040fe200078e0203 */
[----:B------:R-:W-:-:S05]  /*0730*/  @P1 IADD3 R5, PT, PT, R5, 0x4, RZ ;  /* 0x0000000405051810 */ /* 0x000fca0007ffe0ff */
[----:B------:R-:W-:Y:S01]  /*0740*/  @!P0 IMAD R5, R5, R0, R3 ;  /* 0x0000000005058224 */ /* 0x000fe200078e0203 */
[----:B------:R-:W1:Y:S01]  /*0750*/  @!P0 LDC.64 R6, c[0x0][0x388] ;  /* 0x0000e200ff068b82 */ /* 0x000e620000000a00 */
[----:B0-----:R-:W-:-:S04]  /*0760*/  @P1 IMAD.WIDE R8, R13, 0x4, R8 ;  /* 0x000000040d081825 */ /* 0x001fc800078e0208 */
[----:B------:R-:W-:Y:S02]  /*0770*/  @P1 IMAD.WIDE R12, R0, 0x4, R8 ;  /* 0x00000004000c1825 */ /* 0x000fe400078e0208 */
[----:B------:R-:W2:Y:S02]  /*0780*/  @P1 LDG.E R8, desc[UR6][R8.64] ;  /* 0x0000000608081981 */ /* 0x000ea4000c1e1900 */
[----:B-1----:R-:W-:-:S04]  /*0790*/  @!P0 IMAD.WIDE R4, R5, 0x4, R6 ;  /* 0x0000000405048825 */ /* 0x002fc800078e0206 */
[C---:B------:R-:W-:Y:S02]  /*07a0*/  @P1 IMAD.WIDE R14, R0.reuse, 0x4, R12 ;  /* 0x00000004000e1825 */ /* 0x040fe400078e020c */
[----:B------:R-:W3:Y:S02]  /*07b0*/  @P1 LDG.E R13, desc[UR6][R12.64] ;  /* 0x000000060c0d1981 */ /* 0x000ee4000c1e1900 */
[C---:B------:R-:W-:Y:S02]  /*07c0*/  @P1 IMAD.WIDE R16, R0.reuse, 0x4, R14 ;  /* 0x0000000400101825 */ /* 0x040fe400078e020e */
[----:B------:R-:W4:Y:S02]  /*07d0*/  @P1 LDG.E R15, desc[UR6][R14.64] ;  /* 0x000000060e0f1981 */ /* 0x000f24000c1e1900 */
[----:B------:R-:W-:Y:S02]  /*07e0*/  @!P0 IMAD.WIDE R6, R0, 0x4, R4 ;  /* 0x0000000400068825 */ /* 0x000fe400078e0204 */
[----:B------:R-:W5:Y:S04]  /*07f0*/  @P1 LDG.E R16, desc[UR6][R16.64] ;  /* 0x0000000610101981 */ /* 0x000f68000c1e1900 */
[----:B------:R-:W5:Y:S04]  /*0800*/  @!P0 LDG.E R4, desc[UR6][R4.64] ;  /* 0x0000000604048981 */ /* 0x000f68000c1e1900 */
[----:B------:R-:W5:Y:S01]  /*0810*/  @!P0 LDG.E R7, desc[UR6][R6.64] ;  /* 0x0000000606078981 */ /* 0x000f62000c1e1900 */
[----:B--2---:R-:W-:Y:S01]  /*0820*/  @P1 FADD R18, R11, R8 ;  /* 0x000000080b121221 */ /* 0x004fe20000000000 */
[----:B---3--:R-:W-:-:S03]  /*0830*/  @P1 FADD R19, R10, R13 ;  /* 0x0000000d0a131221 */ /* 0x008fc60000000000 */
[----:B----4-:R-:W-:Y:S01]  /*0840*/  @P1 FADD R11, R18, R15 ;  /* 0x0000000f120b1221 */ /* 0x010fe20000000000 */
[----:B-----5:R-:W-:-:S03]  /*0850*/  @P1 FADD R10, R19, R16 ;  /* 0x00000010130a1221 */ /* 0x020fc60000000000 */
[----:B------:R-:W-:Y:S01]  /*0860*/  @!P0 FADD R11, R11, R4 ;  /* 0x000000040b0b8221 */ /* 0x000fe20000000000 */
[----:B------:R-:W-:-:S07]  /*0870*/  @!P0 FADD R10, R10, R7 ;  /* 0x000000070a0a8221 */ /* 0x000fce0000000000 */
.L_x_33:
[----:B------:R-:W0:Y:S01]  /*0880*/  LDC.64 R6, c[0x0][0x388] ;  /* 0x0000e200ff067b82 */ /* 0x000e220000000a00 */
[C---:B------:R-:W-:Y:S02]  /*0890*/  IADD3 R4, PT, PT, R2.reuse, -0x1, RZ ;  /* 0xffffffff02047810 */ /* 0x040fe40007ffe0ff */
[----:B------:R-:W-:-:S03]  /*08a0*/  LOP3.LUT P0, R16, R2, 0x1, RZ, 0xc0, !PT ;  /* 0x0000000102107812 */ /* 0x000fc6000780c0ff */
[----:B------:R-:W-:-:S04]  /*08b0*/  IMAD R5, R4, R0, R3 ;  /* 0x0000000004057224 */ /* 0x000fc800078e0203 */
[----:B0-----:R-:W-:-:S06]  /*08c0*/  IMAD.WIDE R6, R5, 0x4, R6 ;  /* 0x0000000405067825 */ /* 0x001fcc00078e0206 */
[----:B------:R-:W2:Y:S01]  /*08d0*/  @P0 LDG.E R0, desc[UR6][R6.64] ;  /* 0x0000000606000981 */ /* 0x000ea2000c1e1900 */
[----:B------:R-:W-:Y:S01]  /*08e0*/  IADD3 R2, PT, PT, R2, 0x1, RZ ;  /* 0x0000000102027810 */ /* 0x000fe20007ffe0ff */
[----:B------:R-:W-:Y:S03]  /*08f0*/  BSSY.RECONVERGENT B0, `(.L_x_37) ;  /* 0x0000011000007945 */ /* 0x000fe60003800200 */
[----:B------:R-:W-:-:S04]  /*0900*/  LEA.HI R2, R2, R2, RZ, 0x1 ;  /* 0x0000000202027211 */ /* 0x000fc800078f08ff */
[----:B------:R-:W-:-:S04]  /*0910*/  SHF.R.S32.HI R2, RZ, 0x1, R2 ;  /* 0x00000001ff027819 */ /* 0x000fc80000011402 */
[----:B------:R-:W-:-:S04]  /*0920*/  I2FP.F32.S32 R4, R2 ;  /* 0x0000000200047245 */ /* 0x000fc80000201400 */
[----:B------:R-:W0:Y:S02]  /*0930*/  MUFU.RCP R5, R4 ;  /* 0x0000000400057308 */ /* 0x000e240000001000 */
[----:B0-----:R-:W-:Y:S01]  /*0940*/  FFMA R2, -R4, R5, 1 ;  /* 0x3f80000004027423 */ /* 0x001fe20000000105 */
[----:B--2---:R-:W-:-:S03]  /*0950*/  @P0 FADD R11, R11, R0 ;  /* 0x000000000b0b0221 */ /* 0x004fc60000000000 */
[----:B------:R-:W-:Y:S02]  /*0960*/  FFMA R0, R5, R2, R5 ;  /* 0x0000000205007223 */ /* 0x000fe40000000005 */
[----:B------:R-:W0:Y:S02]  /*0970*/  FCHK P0, R11, R4 ;  /* 0x000000040b007302 */ /* 0x000e240000000000 */
[----:B------:R-:W-:-:S04]  /*0980*/  FFMA R5, R0, R11, RZ ;  /* 0x0000000b00057223 */ /* 0x000fc800000000ff */
[----:B------:R-:W-:-:S04]  /*0990*/  FFMA R2, -R4, R5, R11 ;  /* 0x0000000504027223 */ /* 0x000fc8000000010b */
[----:B------:R-:W-:Y:S01]  /*09a0*/  FFMA R2, R0, R2, R5 ;  /* 0x0000000200027223 */ /* 0x000fe20000000005 */
[----:B0-----:R-:W-:Y:S06]  /*09b0*/  @!P0 BRA `(.L_x_38) ;  /* 0x0000000000108947 */ /* 0x001fec0003800000 */
[----:B------:R-:W-:Y:S02]  /*09c0*/  MOV R0, R4 ;  /* 0x0000000400007202 */ /* 0x000fe40000000f00 */
[----:B------:R-:W-:-:S07]  /*09d0*/  MOV R4, 0x9f0 ;  /* 0x000009f000047802 */ /* 0x000fce0000000f00 */
[----:B------:R-:W-:Y:S05]  /*09e0*/  CALL.REL.NOINC `($__internal_1_$__cuda_sm3x_div_rn_noftz_f32_slowpath) ;  /* 0x0000000800e07944 */ /* 0x000fea0003c00000 */
[----:B------:R-:W-:-:S07]  /*09f0*/  MOV R2, R0 ;  /* 0x0000000000027202 */ /* 0x000fce0000000f00 */
.L_x_38:
[----:B------:R-:W-:Y:S05]  /*0a00*/  BSYNC.RECONVERGENT B0 ;  /* 0x0000000000007941 */ /* 0x000fea0003800200 */
.L_x_37:
        /* <DEDUP_REMOVED lines=13> */
[----:B------:R-:W-:Y:S02]  /*0ae0*/  MOV R11, R10 ;  /* 0x0000000a000b7202 */ /* 0x000fe40000000f00 */
[----:B------:R-:W-:-:S07]  /*0af0*/  MOV R4, 0xb10 ;  /* 0x00000b1000047802 */ /* 0x000fce0000000f00 */
[----:B------:R-:W-:Y:S05]  /*0b00*/  CALL.REL.NOINC `($__internal_1_$__cuda_sm3x_div_rn_noftz_f32_slowpath) ;  /* 0x0000000800987944 */ /* 0x000fea0003c00000 */
[----:B------:R-:W-:-:S07]  /*0b10*/  MOV R5, R0 ;  /* 0x0000000000057202 */ /* 0x000fce0000000f00 */
.L_x_40:
[----:B------:R-:W-:Y:S05]  /*0b20*/  BSYNC.RECONVERGENT B0 ;  /* 0x0000000000007941 */ /* 0x000fea0003800200 */
.L_x_39:
[----:B------:R-:W-:Y:S05]  /*0b30*/  @!P2 BRA `(.L_x_41) ;  /* 0x000000080074a947 */ /* 0x000fea0003800000 */
[----:B------:R-:W0:Y:S01]  /*0b40*/  LDC R0, c[0x0][0x380] ;  /* 0x0000e000ff007b82 */ /* 0x000e220000000800 */
[----:B------:R-:W-:Y:S01]  /*0b50*/  HFMA2 R18, -RZ, RZ, 0, 0 ;  /* 0x00000000ff127431 */ /* 0x000fe200000001ff */
[----:B0-----:R-:W-:-:S04]  /*0b60*/  IADD3 R0, PT, PT, R0, -0x2, RZ ;  /* 0xfffffffe00007810 */ /* 0x001fc80007ffe0ff */
[C---:B------:R-:W-:Y:S02]  /*0b70*/  ISETP.GE.U32.AND P0, PT, R0.reuse, 0xe, PT ;  /* 0x0000000e0000780c */ /* 0x040fe40003f06070 */
[----:B------:R-:W-:-:S04]  /*0b80*/  LEA.HI R4, R0, 0x1, RZ, 0x1f ;  /* 0x0000000100047811 */ /* 0x000fc800078ff8ff */
[----:B------:R-:W-:-:S04]  /*0b90*/  LOP3.LUT R21, R4, 0x7, RZ, 0xc0, !PT ;  /* 0x0000000704157812 */ /* 0x000fc800078ec0ff */
[----:B------:R-:W-:-:S03]  /*0ba0*/  ISETP.NE.AND P1, PT, R21, RZ, PT ;  /* 0x000000ff1500720c */ /* 0x000fc60003f25270 */
[----:B------:R-:W-:Y:S10]  /*0bb0*/  @!P0 BRA `(.L_x_42) ;  /* 0x00000004002c8947 */ /* 0x000ff40003800000 */
[----:B------:R-:W-:Y:S02]  /*0bc0*/  LOP3.LUT R20, R4, 0x7ffffff8, RZ, 0xc0, !PT ;  /* 0x7ffffff804147812 */ /* 0x000fe400078ec0ff */
[----:B------:R-:W-:Y:S02]  /*0bd0*/  MOV R18, RZ ;  /* 0x000000ff00127202 */ /* 0x000fe40000000f00 */
[----:B------:R-:W-:Y:S02]  /*0be0*/  MOV R17, R3 ;  /* 0x0000000300117202 */ /* 0x000fe40000000f00 */
[----:B------:R-:W-:-:S07]  /*0bf0*/  IADD3 R20, PT, PT, -R20, RZ, RZ ;  /* 0x000000ff14147210 */ /* 0x000fce0007ffe1ff */
.L_x_43:
[----:B0-----:R-:W0:Y:S08]  /*0c00*/  LDC.64 R14, c[0x0][0x388] ;  /* 0x0000e200ff0e7b82 */ /* 0x001e300000000a00 */
[----:B------:R-:W1:Y:S01]  /*0c10*/  LDC R19, c[0x0][0x384] ;  /* 0x0000e100ff137b82 */ /* 0x000e620000000800 */
[----:B0-----:R-:W-:-:S05]  /*0c20*/  IMAD.WIDE R14, R17, 0x4, R14 ;  /* 0x00000004110e7825 */ /* 0x001fca00078e020e */
[----:B------:R-:W2:Y:S02]  /*0c30*/  LDG.E R9, desc[UR6][R14.64] ;  /* 0x000000060e097981 */ /* 0x000ea4000c1e1900 */
[----:B--2---:R-:W-:Y:S01]  /*0c40*/  FADD R23, R9, -R2 ;  /* 0x8000000209177221 */ /* 0x004fe20000000000 */
[----:B-1----:R-:W-:-:S04]  /*0c50*/  IMAD.WIDE R8, R19, 0x4, R14 ;  /* 0x0000000413087825 */ /* 0x002fc800078e020e */
[----:B------:R0:W-:Y:S04]  /*0c60*/  STG.E desc[UR6][R14.64], R23 ;  /* 0x000000170e007986 */ /* 0x0001e8000c101906 */
[----:B------:R-:W2:Y:S02]  /*0c70*/  LDG.E R10, desc[UR6][R8.64] ;  /* 0x00000006080a7981 */ /* 0x000ea4000c1e1900 */
[----:B--2---:R-:W-:Y:S01]  /*0c80*/  FADD R25, R10, -R5 ;  /* 0x800000050a197221 */ /* 0x004fe20000000000 */
[----:B------:R-:W-:-:S04]  /*0c90*/  IMAD.WIDE R10, R19, 0x4, R8 ;  /* 0x00000004130a7825 */ /* 0x000fc800078e0208 */
[----:B------:R1:W-:Y:S04]  /*0ca0*/  STG.E desc[UR6][R8.64], R25 ;  /* 0x0000001908007986 */ /* 0x0003e8000c101906 */
[----:B------:R-:W2:Y:S02]  /*0cb0*/  LDG.E R13, desc[UR6][R10.64] ;  /* 0x000000060a0d7981 */ /* 0x000ea4000c1e1900 */
[----:B--2---:R-:W-:Y:S01]  /*0cc0*/  FADD R27, R13, -R2 ;  /* 0x800000020d1b7221 */ /* 0x004fe20000000000 */
[----:B------:R-:W-:-:S04]  /*0cd0*/  IMAD.WIDE R12, R19, 0x4, R10 ;  /* 0x00000004130c7825 */ /* 0x000fc800078e020a */
[----:B------:R2:W-:Y:S04]  /*0ce0*/  STG.E desc[UR6][R10.64], R27 ;  /* 0x0000001b0a007986 */ /* 0x0005e8000c101906 */
[----:B------:R-:W3:Y:S01]  /*0cf0*/  LDG.E R22, desc[UR6][R12.64] ;  /* 0x000000060c167981 */ /* 0x000ee2000c1e1900 */
[----:B0-----:R-:W-:-:S04]  /*0d00*/  IMAD.WIDE R14, R19, 0x4, R12 ;  /* 0x00000004130e7825 */ /* 0x001fc800078e020c */
[----:B---3--:R-:W-:-:S05]  /*0d10*/  FADD R29, R22, -R5 ;  /* 0x80000005161d7221 */ /* 0x008fca0000000000 */
[----:B------:R0:W-:Y:S04]  /*0d20*/  STG.E desc[UR6][R12.64], R29 ;  /* 0x0000001d0c007986 */ /* 0x0001e8000c101906 */
[----:B------:R-:W3:Y:S01]  /*0d30*/  LDG.E R23, desc[UR6][R14.64] ;  /* 0x000000060e177981 */ /* 0x000ee2000c1e1900 */
[----:B-1----:R-:W-:-:S04]  /*0d40*/  IMAD.WIDE R8, R19, 0x4, R14 ;  /* 0x0000000413087825 */ /* 0x002fc800078e020e */
[----:B---3--:R-:W-:-:S05]  /*0d50*/  FADD R23, R23, -R2 ;  /* 0x8000000217177221 */ /* 0x008fca0000000000 */
[----:B------:R1:W-:Y:S04]  /*0d60*/  STG.E desc[UR6][R14.64], R23 ;  /* 0x000000170e007986 */ /* 0x0003e8000c101906 */
[----:B------:R-:W3:Y:S01]  /*0d70*/  LDG.E R22, desc[UR6][R8.64] ;  /* 0x0000000608167981 */ /* 0x000ee2000c1e1900 */
[----:B--2---:R-:W-:-:S04]  /*0d80*/  IMAD.WIDE R10, R19, 0x4, R8 ;  /* 0x00000004130a7825 */ /* 0x004fc800078e0208 */
[----:B---3--:R-:W-:-:S05]  /*0d90*/  FADD R25, R22, -R5 ;  /* 0x8000000516197221 */ /* 0x008fca0000000000 */
        /* <DEDUP_REMOVED lines=37> */
[----:B------:R-:W2:Y:S01]  /*0ff0*/  LDG.E R22, desc[UR6][R12.64] ;  /* 0x000000060c167981 */ /* 0x000ea2000c1e1900 */
[----:B------:R-:W-:Y:S02]  /*1000*/  IADD3 R20, PT, PT, R20, 0x8, RZ ;  /* 0x0000000814147810 */ /* 0x000fe40007ffe0ff */
[----:B------:R-:W-:Y:S02]  /*1010*/  LEA R17, R19, R17, 0x4 ;  /* 0x0000001113117211 */ /* 0x000fe400078e20ff */
[----:B------:R-:W-:Y:S02]  /*1020*/  ISETP.NE.AND P0, PT, R20, RZ, PT ;  /* 0x000000ff1400720c */ /* 0x000fe40003f05270 */
[----:B------:R-:W-:Y:S01]  /*1030*/  IADD3 R18, PT, PT, R18, 0x10, RZ ;  /* 0x0000001012127810 */ /* 0x000fe20007ffe0ff */
[----:B--2---:R-:W-:-:S05]  /*1040*/  FADD R29, R22, -R5 ;  /* 0x80000005161d7221 */ /* 0x004fca0000000000 */
[----:B------:R0:W-:Y:S05]  /*1050*/  STG.E desc[UR6][R12.64], R29 ;  /* 0x0000001d0c007986 */ /* 0x0001ea000c101906 */
[----:B------:R-:W-:Y:S05]  /*1060*/  @P0 BRA `(.L_x_43) ;  /* 0xfffffff800e40947 */ /* 0x000fea000383ffff */
.L_x_42:
[----:B------:R-:W-:Y:S05]  /*1070*/  @!P1 BRA `(.L_x_41) ;  /* 0x0000000400249947 */ /* 0x000fea0003800000 */
[----:B------:R-:W-:Y:S02]  /*1080*/  ISETP.GE.U32.AND P0, PT, R21, 0x4, PT ;  /* 0x000000041500780c */ /* 0x000fe40003f06070 */
[----:B------:R-:W-:-:S11]  /*1090*/  LOP3.LUT P1, R4, R4, 0x3, RZ, 0xc0, !PT ;  /* 0x0000000304047812 */ /* 0x000fd6000782c0ff */
[----:B------:R-:W-:Y:S05]  /*10a0*/  @!P0 BRA `(.L_x_44) ;  /* 0x0000000000908947 */ /* 0x000fea0003800000 */
[----:B0-----:R-:W0:Y:S08]  /*10b0*/  LDC R8, c[0x0][0x384] ;  /* 0x0000e100ff087b82 */ /* 0x001e300000000800 */
[----:B------:R-:W1:Y:S01]  /*10c0*/  LDC.64 R20, c[0x0][0x388] ;  /* 0x0000e200ff147b82 */ /* 0x000e620000000a00 */
[----:B0-----:R-:W-:-:S04]  /*10d0*/  IMAD R9, R18, R8, R3 ;  /* 0x0000000812097224 */ /* 0x001fc800078e0203 */
[----:B-1----:R-:W-:-:S05]  /*10e0*/  IMAD.WIDE R20, R9, 0x4, R20 ;  /* 0x0000000409147825 */ /* 0x002fca00078e0214 */
[----:B------:R-:W2:Y:S01]  /*10f0*/  LDG.E R9, desc[UR6][R20.64] ;  /* 0x0000000614097981 */ /* 0x000ea2000c1e1900 */
[----:B------:R-:W-:-:S04]  /*1100*/  IMAD.WIDE R10, R8, 0x4, R20 ;  /* 0x00000004080a7825 */ /* 0x000fc800078e0214 */
[----:B--2---:R-:W-:-:S05]  /*1110*/  FADD R9, R9, -R2 ;  /* 0x8000000209097221 */ /* 0x004fca0000000000 */
        /* <DEDUP_REMOVED lines=21> */
[----:B------:R-:W2:Y:S02]  /*1270*/  LDG.E R9, desc[UR6][R12.64] ;  /* 0x000000060c097981 */ /* 0x000ea4000c1e1900 */
[----:B--2---:R-:W-:Y:S01]  /*1280*/  FADD R19, R9, -R2 ;  /* 0x8000000209137221 */ /* 0x004fe20000000000 */
[----:B------:R-:W-:-:S04]  /*1290*/  IMAD.WIDE R8, R8, 0x4, R12 ;  /* 0x0000000408087825 */ /* 0x000fc800078e020c */
[----:B------:R1:W-:Y:S04]  /*12a0*/  STG.E desc[UR6][R12.64], R19 ;  /* 0x000000130c007986 */ /* 0x0003e8000c101906 */
[----:B0-----:R-:W2:Y:S01]  /*12b0*/  LDG.E R14, desc[UR6][R8.64] ;  /* 0x00000006080e7981 */ /* 0x001ea2000c1e1900 */
[----:B------:R-:W-:Y:S01]  /*12c0*/  IADD3 R18, PT, PT, R18, 0x8, RZ ;  /* 0x0000000812127810 */ /* 0x000fe20007ffe0ff */
[----:B--2---:R-:W-:-:S05]  /*12d0*/  FADD R15, R14, -R5 ;  /* 0x800000050e0f7221 */ /* 0x004fca0000000000 */
[----:B------:R1:W-:Y:S02]  /*12e0*/  STG.E desc[UR6][R8.64], R15 ;  /* 0x0000000f08007986 */ /* 0x0003e4000c101906 */
.L_x_44:
[----:B------:R-:W-:Y:S05]  /*12f0*/  @!P1 BRA `(.L_x_41) ;  /* 0x0000000000849947 */ /* 0x000fea0003800000 */
[----:B------:R-:W-:-:S13]  /*1300*/  ISETP.NE.AND P0, PT, R4, 0x1, PT ;  /* 0x000000010400780c */ /* 0x000fda0003f05270 */
[----:B0-----:R-:W0:Y:S08]  /*1310*/  @P0 LDC R23, c[0x0][0x384] ;  /* 0x0000e100ff170b82 */ /* 0x001e300000000800 */
[----:B-1----:R-:W1:Y:S01]  /*1320*/  @P0 LDC.64 R8, c[0x0][0x388] ;  /* 0x0000e200ff080b82 */ /* 0x002e620000000a00 */
[----:B0-----:R-:W-:-:S04]  /*1330*/  @P0 IMAD R11, R18, R23, R3 ;  /* 0x00000017120b0224 */ /* 0x001fc800078e0203 */
[----:B-1----:R-:W-:-:S05]  /*1340*/  @P0 IMAD.WIDE R10, R11, 0x4, R8 ;  /* 0x000000040b0a0825 */ /* 0x002fca00078e0208 */
[----:B------:R-:W2:Y:S01]  /*1350*/  @P0 LDG.E R9, desc[UR6][R10.64] ;  /* 0x000000060a090981 */ /* 0x000ea2000c1e1900 */
[----:B------:R-:W-:-:S04]  /*1360*/  @P0 IMAD.WIDE R12, R23, 0x4, R10 ;  /* 0x00000004170c0825 */ /* 0x000fc800078e020a */
[----:B--2---:R-:W-:-:S05]  /*1370*/  @P0 FADD R17, R9, -R2 ;  /* 0x8000000209110221 */ /* 0x004fca0000000000 */
[----:B------:R0:W-:Y:S04]  /*1380*/  @P0 STG.E desc[UR6][R10.64], R17 ;  /* 0x000000110a000986 */ /* 0x0001e8000c101906 */
[----:B------:R-:W2:Y:S01]  /*1390*/  @P0 LDG.E R4, desc[UR6][R12.64] ;  /* 0x000000060c040981 */ /* 0x000ea2000c1e1900 */
[----:B------:R-:W-:-:S04]  /*13a0*/  @P0 IMAD.WIDE R14, R23, 0x4, R12 ;  /* 0x00000004170e0825 */ /* 0x000fc800078e020c */
[----:B--2---:R-:W-:-:S05]  /*13b0*/  @P0 FADD R19, R4, -R5 ;  /* 0x8000000504130221 */ /* 0x004fca0000000000 */
[----:B------:R1:W-:Y:S04]  /*13c0*/  @P0 STG.E desc[UR6][R12.64], R19 ;  /* 0x000000130c000986 */ /* 0x0003e8000c101906 */
[----:B------:R-:W2:Y:S01]  /*13d0*/  @P0 LDG.E R9, desc[UR6][R14.64] ;  /* 0x000000060e090981 */ /* 0x000ea2000c1e1900 */
[----:B------:R-:W-:-:S13]  /*13e0*/  LOP3.LUT P1, RZ, R0, 0x2, RZ, 0xc0, !PT ;  /* 0x0000000200ff7812 */ /* 0x000fda000782c0ff */
[----:B0-----:R-:W0:Y:S01]  /*13f0*/  @!P1 LDC.64 R10, c[0x0][0x388] ;  /* 0x0000e200ff0a9b82 */ /* 0x001e220000000a00 */
[----:B--2---:R-:W-:Y:S01]  /*1400*/  @P0 FADD R21, R9, -R2 ;  /* 0x8000000209150221 */ /* 0x004fe20000000000 */
[----:B------:R-:W-:-:S06]  /*1410*/  @P0 IMAD.WIDE R8, R23, 0x4, R14 ;  /* 0x0000000417080825 */ /* 0x000fcc00078e020e */
[----:B------:R-:W2:Y:S01]  /*1420*/  @!P1 LDC R23, c[0x0][0x384] ;  /* 0x0000e100ff179b82 */ /* 0x000ea20000000800 */
[----:B------:R3:W-:Y:S04]  /*1430*/  @P0 STG.E desc[UR6][R14.64], R21 ;  /* 0x000000150e000986 */ /* 0x0007e8000c101906 */
[----:B------:R-:W4:Y:S01]  /*1440*/  @P0 LDG.E R4, desc[UR6][R8.64] ;  /* 0x0000000608040981 */ /* 0x000f22000c1e1900 */
[----:B------:R-:W-:-:S05]  /*1450*/  @P0 IADD3 R18, PT, PT, R18, 0x4, RZ ;  /* 0x0000000412120810 */ /* 0x000fca0007ffe0ff */
[----:B--2---:R-:W-:-:S04]  /*1460*/  @!P1 IMAD R17, R18, R23, R3 ;  /* 0x0000001712119224 */ /* 0x004fc800078e0203 */
[----:B0-----:R-:W-:-:S04]  /*1470*/  @!P1 IMAD.WIDE R10, R17, 0x4, R10 ;  /* 0x00000004110a9825 */ /* 0x001fc800078e020a */
[----:B----4-:R-:W-:-:S05]  /*1480*/  @P0 FADD R3, R4, -R5 ;  /* 0x8000000504030221 */ /* 0x010fca0000000000 */
[----:B------:R2:W-:Y:S04]  /*1490*/  @P0 STG.E desc[UR6][R8.64], R3 ;  /* 0x0000000308000986 */ /* 0x0005e8000c101906 */
[----:B-1----:R-:W3:Y:S02]  /*14a0*/  @!P1 LDG.E R13, desc[UR6][R10.64] ;  /* 0x000000060a0d9981 */ /* 0x002ee4000c1e1900 */
[----:B---3--:R-:W-:Y:S01]  /*14b0*/  @!P1 FADD R15, R13, -R2 ;  /* 0x800000020d0f9221 */ /* 0x008fe20000000000 */
[----:B------:R-:W-:-:S04]  /*14c0*/  @!P1 IMAD.WIDE R12, R23, 0x4, R10 ;  /* 0x00000004170c9825 */ /* 0x000fc800078e020a */
[----:B------:R2:W-:Y:S04]  /*14d0*/  @!P1 STG.E desc[UR6][R10.64], R15 ;  /* 0x0000000f0a009986 */ /* 0x0005e8000c101906 */
[----:B------:R-:W3:Y:S02]  /*14e0*/  @!P1 LDG.E R0, desc[UR6][R12.64] ;  /* 0x000000060c009981 */ /* 0x000ee4000c1e1900 */
[----:B---3--:R-:W-:-:S05]  /*14f0*/  @!P1 FADD R5, R0, -R5 ;  /* 0x8000000500059221 */ /* 0x008fca0000000000 */
[----:B------:R2:W-:Y:S02]  /*1500*/  @!P1 STG.E desc[UR6][R12.64], R5 ;  /* 0x000000050c009986 */ /* 0x0005e4000c101906 */
.L_x_41:
[----:B------:R-:W-:-:S13]  /*1510*/  ISETP.NE.AND P0, PT, R16, RZ, PT ;  /* 0x000000ff1000720c */ /* 0x000fda0003f05270 */
[----:B------:R-:W-:Y:S05]  /*1520*/  @!P0 EXIT ;  /* 0x000000000000894d */ /* 0x000fea0003800000 */
[----:B--2---:R-:W2:Y:S02]  /*1530*/  LDG.E R3, desc[UR6][R6.64] ;  /* 0x0000000606037981 */ /* 0x004ea4000c1e1900 */
[----:B--2---:R-:W-:-:S05]  /*1540*/  FADD R3, R3, -R2 ;  /* 0x8000000203037221 */ /* 0x004fca0000000000 */
[----:B------:R-:W-:Y:S01]  /*1550*/  STG.E desc[UR6][R6.64], R3 ;  /* 0x0000000306007986 */ /* 0x000fe2000c101906 */
[----:B------:R-:W-:Y:S05]  /*1560*/  EXIT ;  /* 0x000000000000794d */ /* 0x000fea0003800000 */
        .weak           $__internal_1_$__cuda_sm3x_div_rn_noftz_f32_slowpath
        .type           $__internal_1_$__cuda_sm3x_div_rn_noftz_f32_slowpath,@function
        .size           $__internal_1_$__cuda_sm3x_div_rn_noftz_f32_slowpath,(.L_x_87 - $__internal_1_$__cuda_sm3x_div_rn_noftz_f32_slowpath)
$__internal_1_$__cuda_sm3x_div_rn_noftz_f32_slowpath:
[----:B------:R-:W-:Y:S01]  /*1570*/  SHF.R.U32.HI R8, RZ, 0x17, R0 ;  /* 0x00000017ff087819 */ /* 0x000fe20000011600 */
[----:B------:R-:W-:Y:S01]  /*1580*/  BSSY.RECONVERGENT B1, `(.L_x_45) ;  /* 0x0000062000017945 */ /* 0x000fe20003800200 */
[----:B------:R-:W-:Y:S02]  /*1590*/  SHF.R.U32.HI R5, RZ, 0x17, R11 ;  /* 0x00000017ff057819 */ /* 0x000fe4000001160b */
[----:B------:R-:W-:Y:S02]  /*15a0*/  LOP3.LUT R8, R8, 0xff, RZ, 0xc0, !PT ;  /* 0x000000ff08087812 */ /* 0x000fe400078ec0ff */
[----:B------:R-:W-:Y:S02]  /*15b0*/  LOP3.LUT R14, R5, 0xff, RZ, 0xc0, !PT ;  /* 0x000000ff050e7812 */ /* 0x000fe400078ec0ff */
[----:B------:R-:W-:Y:S02]  /*15c0*/  IADD3 R12, PT, PT, R8, -0x1, RZ ;  /* 0xffffffff080c7810 */ /* 0x000fe40007ffe0ff */
[----:B------:R-:W-:-:S02]  /*15d0*/  IADD3 R9, PT, PT, R14, -0x1, RZ ;  /* 0xffffffff0e097810 */ /* 0x000fc40007ffe0ff */
        /* <DEDUP_REMOVED lines=23> */
[----:B------:R-:W-:Y:S01]  /*1750*/  @!P0 FFMA R11, R11, 1.84467440737095516160e+19, RZ ;  /* 0x5f8000000b0b8823 */ /* 0x000fe200000000ff */
[----:B------:R-:W-:Y:S01]  /*1760*/  @!P0 MOV R5, 0xffffffc0 ;  /* 0xffffffc000058802 */ /* 0x000fe20000000f00 */
[----:B------:R-:W-:-:S03]  /*1770*/  @!P1 FFMA R0, R0, 1.84467440737095516160e+19, RZ ;  /* 0x5f80000000009823 */ /* 0x000fc600000000ff */
[----:B------:R-:W-:-:S07]  /*1780*/  @!P1 IADD3 R5, PT, PT, R5, 0x40, RZ ;  /* 0x0000004005059810 */ /* 0x000fce0007ffe0ff */
.L_x_46:
[----:B------:R-:W-:Y:S01]  /*1790*/  LEA R9, R8, 0xc0800000, 0x17 ;  /* 0xc080000008097811 */ /* 0x000fe200078eb8ff */
[----:B------:R-:W-:Y:S03]  /*17a0*/  BSSY.RECONVERGENT B2, `(.L_x_51) ;  /* 0x0000036000027945 */ /* 0x000fe60003800200 */
[----:B------:R-:W-:Y:S02]  /*17b0*/  IADD3 R12, PT, PT, -R9, R0, RZ ;  /* 0x00000000090c7210 */ /* 0x000fe40007ffe1ff */
[----:B------:R-:W-:Y:S02]  /*17c0*/  IADD3 R9, PT, PT, R14, -0x7f, RZ ;  /* 0xffffff810e097810 */ /* 0x000fe40007ffe0ff */
[----:B------:R0:W1:Y:S01]  /*17d0*/  MUFU.RCP R13, R12 ;  /* 0x0000000c000d7308 */ /* 0x0000620000001000 */
[----:B------:R-:W-:Y:S02]  /*17e0*/  FADD.FTZ R15, -R12, -RZ ;  /* 0x800000ff0c0f7221 */ /* 0x000fe40000010100 */
[C---:B------:R-:W-:Y:S01]  /*17f0*/  IMAD R0, R9.reuse, -0x800000, R11 ;  /* 0xff80000009007824 */ /* 0x040fe200078e020b */
[----:B0-----:R-:W-:-:S04]  /*1800*/  IADD3 R12, PT, PT, R9, 0x7f, -R8 ;  /* 0x0000007f090c7810 */ /* 0x001fc80007ffe808 */
[----:B------:R-:W-:Y:S01]  /*1810*/  IADD3 R5, PT, PT, R12, R5, RZ ;  /* 0x000000050c057210 */ /* 0x000fe20007ffe0ff */
[----:B-1----:R-:W-:-:S04]  /*1820*/  FFMA R14, R13, R15, 1 ;  /* 0x3f8000000d0e7423 */ /* 0x002fc8000000000f */
        /* <DEDUP_REMOVED lines=8> */
[----:B------:R-:W-:-:S04]  /*18b0*/  IADD3 R13, PT, PT, R8, R5, RZ ;  /* 0x00000005080d7210 */ /* 0x000fc80007ffe0ff */
[----:B------:R-:W-:-:S04]  /*18c0*/  IADD3 R8, PT, PT, R13, -0x1, RZ ;  /* 0xffffffff0d087810 */ /* 0x000fc80007ffe0ff */
        /* <DEDUP_REMOVED lines=27> */
[----:B------:R-:W-:-:S04]  /*1a80*/  LOP3.LUT R5, R5, R8, RZ, 0xc0, !PT ;  /* 0x0000000805057212 */ /* 0x000fc800078ec0ff */
[----:B------:R-:W-:-:S04]  /*1a90*/  IADD3 R5, PT, PT, R12, R5, RZ ;  /* 0x000000050c057210 */ /* 0x000fc80007ffe0ff */
[----:B------:R-:W-:Y:S01]  /*1aa0*/  LOP3.LUT R0, R5, R0, RZ, 0xfc, !PT ;  /* 0x0000000005007212 */ /* 0x000fe200078efcff */
[----:B------:R-:W-:Y:S06]  /*1ab0*/  BRA `(.L_x_54) ;  /* 0x0000000000107947 */ /* 0x000fec0003800000 */
.L_x_53:
[----:B------:R-:W-:-:S04]  /*1ac0*/  LOP3.LUT R0, R0, 0x80000000, RZ, 0xc0, !PT ;  /* 0x8000000000007812 */ /* 0x000fc800078ec0ff */
[----:B------:R-:W-:Y:S01]  /*1ad0*/  LOP3.LUT R0, R0, 0x7f800000, RZ, 0xfc, !PT ;  /* 0x7f80000000007812 */ /* 0x000fe200078efcff */
[----:B------:R-:W-:Y:S06]  /*1ae0*/  BRA `(.L_x_54) ;  /* 0x0000000000047947 */ /* 0x000fec0003800000 */
.L_x_52:
[----:B------:R-:W-:-:S07]  /*1af0*/  LEA R0, R5, R0, 0x17 ;  /* 0x0000000005007211 */ /* 0x000fce00078eb8ff */
.L_x_54:
[----:B------:R-:W-:Y:S05]  /*1b00*/  BSYNC.RECONVERGENT B2 ;  /* 0x0000000000027941 */ /* 0x000fea0003800200 */
.L_x_51:
[----:B------:R-:W-:Y:S05]  /*1b10*/  BRA `(.L_x_55) ;  /* 0x0000000000207947 */ /* 0x000fea0003800000 */
.L_x_50:
[----:B------:R-:W-:-:S04]  /*1b20*/  LOP3.LUT R0, R0, 0x80000000, R11, 0x48, !PT ;  /* 0x8000000000007812 */ /* 0x000fc800078e480b */
[----:B------:R-:W-:Y:S01]  /*1b30*/  LOP3.LUT R0, R0, 0x7f800000, RZ, 0xfc, !PT ;  /* 0x7f80000000007812 */ /* 0x000fe200078efcff */
[----:B------:R-:W-:Y:S06]  /*1b40*/  BRA `(.L_x_55) ;  /* 0x0000000000147947 */ /* 0x000fec0003800000 */
.L_x_49:
[----:B------:R-:W-:Y:S01]  /*1b50*/  LOP3.LUT R0, R0, 0x80000000, R11, 0x48, !PT ;  /* 0x8000000000007812 */ /* 0x000fe200078e480b */
[----:B------:R-:W-:Y:S06]  /*1b60*/  BRA `(.L_x_55) ;  /* 0x00000000000c7947 */ /* 0x000fec0003800000 */
.L_x_48:
[----:B------:R-:W0:Y:S01]  /*1b70*/  MUFU.RSQ R0, -QNAN ;  /* 0xffc0000000007908 */ /* 0x000e220000001400 */
[----:B------:R-:W-:Y:S05]  /*1b80*/  BRA `(.L_x_55) ;  /* 0x0000000000047947 */ /* 0x000fea0003800000 */
.L_x_47:
[----:B------:R-:W-:-:S07]  /*1b90*/  FADD.FTZ R0, R11, R0 ;  /* 0x000000000b007221 */ /* 0x000fce0000010000 */
.L_x_55:
[----:B------:R-:W-:Y:S05]  /*1ba0*/  BSYNC.RECONVERGENT B1 ;  /* 0x0000000000017941 */ /* 0x000fea0003800200 */
.L_x_45:
[----:B------:R-:W-:-:S04]  /*1bb0*/  HFMA2 R5, -RZ, RZ, 0, 0 ;  /* 0x00000000ff057431 */ /* 0x000fc800000001ff */
[----:B0-----:R-:W-:Y:S05]  /*1bc0*/  RET.REL.NODEC R4 `(_Z27computeMeanVertically_naiveiiPf) ;  /* 0xffffffe4040c7950 */ /* 0x001fea0003c3ffff */
.L_x_56:
        /* <DEDUP_REMOVED lines=11> */
.L_x_87:


//--------------------- .text.computeMeanVertically --------------------------
	.section	.text.computeMeanVertically,"ax",@progbits
	.align	128
        .global         computeMeanVertically
        .type           computeMeanVertically,@function
        .size           computeMeanVertically,(.L_x_88 - computeMeanVertically)
        .other          computeMeanVertically,@"STO_CUDA_ENTRY STV_DEFAULT"
computeMeanVertically:
.text.computeMeanVertically:
[----:B------:R-:W-:Y:S01]  /*0000*/  LDC R1, c[0x0][0x37c] ;  /* 0x0000df00ff017b82 */ /* 0x000fe20000000800 */
[----:B------:R-:W0:Y:S07]  /*0010*/  S2R R0, SR_TID.X ;  /* 0x0000000000007919 */ /* 0x000e2e0000002100 */
[----:B------:R-:W1:Y:S01]  /*0020*/  LDC R5, c[0x0][0x384] ;  /* 0x0000e100ff057b82 */ /* 0x000e620000000800 */
[----:B------:R-:W0:Y:S02]  /*0030*/  S2R R3, SR_CTAID.X ;  /* 0x0000000000037919 */ /* 0x000e240000002500 */
[----:B0-----:R-:W-:-:S04]  /*0040*/  LEA R2, R3, R0, 0x5 ;  /* 0x0000000003027211 */ /* 0x001fc800078e28ff */
[----:B-1----:R-:W-:-:S13]  /*0050*/  ISETP.GE.AND P0, PT, R2, R5, PT ;  /* 0x000000050200720c */ /* 0x002fda0003f06270 */
[----:B------:R-:W-:Y:S05]  /*0060*/  @P0 EXIT ;  /* 0x000000000000094d */ /* 0x000fea0003800000 */
[----:B------:R-:W0:Y:S01]  /*0070*/  S2R R4, SR_TID.Y ;  /* 0x0000000000047919 */ /* 0x000e220000002200 */
[----:B------:R-:W1:Y:S01]  /*0080*/  LDC R6, c[0x0][0x380] ;  /* 0x0000e000ff067b82 */ /* 0x000e620000000800 */
[----:B------:R-:W2:Y:S01]  /*0090*/  LDCU.64 UR8, c[0x0][0x358] ;  /* 0x00006b00ff0877ac */ /* 0x000ea20008000a00 */
[----:B------:R-:W-:Y:S01]  /*00a0*/  BSSY.RECONVERGENT B0, `(.L_x_57) ;  /* 0x00000b2000007945 */ /* 0x000fe20003800200 */
[----:B------:R-:W-:Y:S02]  /*00b0*/  HFMA2 R30, -RZ, RZ, 0, 0 ;  /* 0x00000000ff1e7431 */ /* 0x000fe400000001ff */
[----:B------:R-:W-:Y:S01]  /*00c0*/  IMAD.MOV.U32 R37, RZ, RZ, RZ ;  /* 0x000000ffff257224 */ /* 0x000fe200078e00ff */
[----:B-1----:R-:W-:Y:S02]  /*00d0*/  IADD3 R8, PT, PT, R6, -0x1, RZ ;  /* 0xffffffff06087810 */ /* 0x002fe40007ffe0ff */
[----:B0-----:R-:W-:-:S04]  /*00e0*/  SHF.L.U32 R7, R4, 0x1, RZ ;  /* 0x0000000104077819 */ /* 0x001fc800000006ff */
[----:B------:R-:W-:-:S13]  /*00f0*/  ISETP.GE.AND P0, PT, R7, R8, PT ;  /* 0x000000080700720c */ /* 0x000fda0003f06270 */
[----:B--2---:R-:W-:Y:S05]  /*0100*/  @P0 BRA `(.L_x_58) ;  /* 0x0000000800ac0947 */ /* 0x004fea0003800000 */
[----:B------:R-:W-:Y:S01]  /*0110*/  IADD3 R11, PT, PT, -R7, -0x2, R6 ;  /* 0xfffffffe070b7810 */ /* 0x000fe20007ffe106 */
[----:B------:R-:W-:Y:S01]  /*0120*/  BSSY.RECONVERGENT B1, `(.L_x_59) ;  /* 0x0000062000017945 */ /* 0x000fe20003800200 */
[----:B------:R-:W-:Y:S01]  /*0130*/  MOV R30, RZ ;  /* 0x000000ff001e7202 */ /* 0x000fe20000000f00 */
[----:B------:R-:W-:Y:S01]  /*0140*/  IMAD.MOV.U32 R37, RZ, RZ, RZ ;  /* 0x000000ffff257224 */ /* 0x000fe200078e00ff */
[C---:B------:R-:W-:Y:S02]  /*0150*/  ISETP.GE.U32.AND P0, PT, R11.reuse, 0xe0, PT ;  /* 0x000000e00b00780c */ /* 0x040fe40003f06070 */
[----:B------:R-:W-:Y:S02]  /*0160*/  LEA.HI R12, R11, 0x1, RZ, 0x1b ;  /* 0x000000010b0c7811 */ /* 0x000fe400078fd8ff */
[----:B------:R-:W-:Y:S02]  /*0170*/  MOV R10, R7 ;  /* 0x00000007000a7202 */ /* 0x000fe40000000f00 */
[----:B------:R-:W-:-:S04]  /*0180*/  LOP3.LUT R13, R12, 0x7, RZ, 0xc0, !PT ;  /* 0x000000070c0d7812 */ /* 0x000fc800078ec0ff */
[----:B------:R-:W-:-:S03]  /*0190*/  ISETP.NE.AND P1, PT, R13, RZ, PT ;  /* 0x000000ff0d00720c */ /* 0x000fc60003f25270 */
[----:B------:R-:W-:Y:S10]  /*01a0*/  @!P0 BRA `(.L_x_60) ;  /* 0x0000000400648947 */ /* 0x000ff40003800000 */
[C---:B------:R-:W-:Y:S01]  /*01b0*/  IADD3 R23, PT, PT, R7.reuse, 0xc0, RZ ;  /* 0x000000c007177810 */ /* 0x040fe20007ffe0ff */
[C---:B------:R-:W-:Y:S01]  /*01c0*/  VIADD R19, R7.reuse, 0x80 ;  /* 0x0000008007137836 */ /* 0x040fe20000000000 */
[C---:B------:R-:W-:Y:S01]  /*01d0*/  IADD3 R9, PT, PT, R7.reuse, 0x20, RZ ;  /* 0x0000002007097810 */ /* 0x040fe20007ffe0ff */
[-C--:B------:R-:W-:Y:S01]  /*01e0*/  IMAD R27, R4, R5.reuse, RZ ;  /* 0x00000005041b7224 */ /* 0x080fe200078e02ff */
[----:B------:R-:W-:Y:S01]  /*01f0*/  IADD3 R15, PT, PT, R7, 0x40, RZ ;  /* 0x00000040070f7810 */ /* 0x000fe20007ffe0ff */
[-CC-:B------:R-:W-:Y:S01]  /*0200*/  IMAD R24, R23, R5.reuse, R0.reuse ;  /* 0x0000000517187224 */ /* 0x180fe200078e0200 */
[----:B------:R-:W-:Y:S01]  /*0210*/  IADD3 R17, PT, PT, R7, 0x60, RZ ;  /* 0x0000006007117810 */ /* 0x000fe20007ffe0ff */
[-CC-:B------:R-:W-:Y:S01]  /*0220*/  IMAD R14, R9, R5.reuse, R0.reuse ;  /* 0x00000005090e7224 */ /* 0x180fe200078e0200 */
[----:B------:R-:W-:Y:S01]  /*0230*/  IADD3 R25, PT, PT, R7, 0xe0, RZ ;  /* 0x000000e007197810 */ /* 0x000fe20007ffe0ff */
[-CC-:B------:R-:W-:Y:S01]  /*0240*/  IMAD R16, R15, R5.reuse, R0.reuse ;  /* 0x000000050f107224 */ /* 0x180fe200078e0200 */
[----:B------:R-:W-:Y:S01]  /*0250*/  IADD3 R21, PT, PT, R7, 0xa0, RZ ;  /* 0x000000a007157810 */ /* 0x000fe20007ffe0ff */
[-CC-:B------:R-:W-:Y:S01]  /*0260*/  IMAD R18, R17, R5.reuse, R0.reuse ;  /* 0x0000000511127224 */ /* 0x180fe200078e0200 */
[----:B------:R-:W-:Y:S01]  /*0270*/  LOP3.LUT R26, R12, 0xffffff8, RZ, 0xc0, !PT ;  /* 0x0ffffff80c1a7812 */ /* 0x000fe200078ec0ff */
[-CC-:B------:R-:W-:Y:S01]  /*0280*/  IMAD R20, R19, R5.reuse, R0.reuse ;  /* 0x0000000513147224 */ /* 0x180fe200078e0200 */
[----:B------:R-:W-:Y:S01]  /*0290*/  LEA R32, R27, R0, 0x1 ;  /* 0x000000001b207211 */ /* 0x000fe200078e08ff */
[-CC-:B------:R-:W-:Y:S01]  /*02a0*/  IMAD R28, R25, R5.reuse, R0.reuse ;  /* 0x00000005191c7224 */ /* 0x180fe200078e0200 */
[----:B------:R-:W-:Y:S01]  /*02b0*/  LEA R19, R3, R24, 0x5 ;  /* 0x0000001803137211 */ /* 0x000fe200078e28ff */
[----:B------:R-:W-:Y:S01]  /*02c0*/  IMAD R22, R21, R5, R0 ;  /* 0x0000000515167224 */ /* 0x000fe200078e0200 */
[----:B------:R-:W-:Y:S01]  /*02d0*/  MOV R10, R7 ;  /* 0x00000007000a7202 */ /* 0x000fe20000000f00 */
[C---:B------:R-:W-:Y:S01]  /*02e0*/  IMAD R25, R3.reuse, 0x20, R14 ;  /* 0x0000002003197824 */ /* 0x040fe200078e020e */
[----:B------:R-:W-:Y:S01]  /*02f0*/  IADD3 R26, PT, PT, -R26, RZ, RZ ;  /* 0x000000ff1a1a7210 */ /* 0x000fe20007ffe1ff */
[----:B------:R-:W-:Y:S01]  /*0300*/  IMAD.MOV.U32 R30, RZ, RZ, RZ ;  /* 0x000000ffff1e7224 */ /* 0x000fe200078e00ff */
[C---:B------:R-:W-:Y:S01]  /*0310*/  LEA R16, R3.reuse, R16, 0x5 ;  /* 0x0000001003107211 */ /* 0x040fe200078e28ff */
[C---:B------:R-:W-:Y:S01]  /*0320*/  IMAD R17, R3.reuse, 0x20, R22 ;  /* 0x0000002003117824 */ /* 0x040fe200078e0216 */
[----:B------:R-:W-:-:S02]  /*0330*/  LEA R18, R3, R18, 0x5 ;  /* 0x0000001203127211 */ /* 0x000fc400078e28ff */
[C---:B------:R-:W-:Y:S02]  /*0340*/  LEA R15, R3.reuse, R20, 0x5 ;  /* 0x00000014030f7211 */ /* 0x040fe400078e28ff */
[C---:B------:R-:W-:Y:S02]  /*0350*/  LEA R24, R3.reuse, R28, 0x5 ;  /* 0x0000001c03187211 */ /* 0x040fe400078e28ff */
[----:B------:R-:W-:-:S07]  /*0360*/  LEA R14, R3, R32, 0x5 ;  /* 0x00000020030e7211 */ /* 0x000fce00078e28ff */
.L_x_61:
[----:B------:R-:W0:Y:S02]  /*0370*/  LDC.64 R22, c[0x0][0x388] ;  /* 0x0000e200ff167b82 */ /* 0x000e240000000a00 */
[----:B0-----:R-:W-:-:S04]  /*0380*/  IMAD.WIDE R20, R14, 0x4, R22 ;  /* 0x000000040e147825 */ /* 0x001fc800078e0216 */
[----:B------:R-:W-:Y:S01]  /*0390*/  IMAD.WIDE R28, R25, 0x4, R22 ;  /* 0x00000004191c7825 */ /* 0x000fe200078e0216 */
[----:B------:R0:W2:Y:S03]  /*03a0*/  LDG.E R36, desc[UR8][R20.64] ;  /* 0x0000000814247981 */ /* 0x0000a6000c1e1900 */
[----:B------:R-:W-:-:S05]  /*03b0*/  IMAD.WIDE R34, R5, 0x4, R20 ;  /* 0x0000000405227825 */ /* 0x000fca00078e0214 */
[----:B------:R-:W3:Y:S01]  /*03c0*/  LDG.E R31, desc[UR8][R34.64] ;  /* 0x00000008221f7981 */ /* 0x000ee2000c1e1900 */
[----:B0-----:R-:W-:-:S03]  /*03d0*/  IMAD.WIDE R20, R5, 0x4, R28 ;  /* 0x0000000405147825 */ /* 0x001fc600078e021c */
[----:B------:R-:W4:Y:S04]  /*03e0*/  LDG.E R29, desc[UR8][R28.64] ;  /* 0x000000081c1d7981 */ /* 0x000f28000c1e1900 */
[----:B------:R0:W5:Y:S02]  /*03f0*/  LDG.E R27, desc[UR8][R20.64] ;  /* 0x00000008141b7981 */ /* 0x000164000c1e1900 */
[----:B0-----:R-:W-:-:S05]  /*0400*/  IMAD.WIDE R20, R16, 0x4, R22 ;  /* 0x0000000410147825 */ /* 0x001fca00078e0216 */
[----:B------:R0:W5:Y:S01]  /*0410*/  LDG.E R28, desc[UR8][R20.64] ;  /* 0x00000008141c7981 */ /* 0x000162000c1e1900 */
[----:B------:R-:W-:-:S06]  /*0420*/  IMAD.WIDE R32, R5, 0x4, R20 ;  /* 0x0000000405207825 */ /* 0x000fcc00078e0214 */
[----:B------:R-:W5:Y:S01]  /*0430*/  LDG.E R33, desc[UR8][R32.64] ;  /* 0x0000000820217981 */ /* 0x000f62000c1e1900 */
[----:B------:R-:W-:-:S05]  /*0440*/  IMAD.WIDE R34, R18, 0x4, R22 ;  /* 0x0000000412227825 */ /* 0x000fca00078e0216 */
[----:B------:R2:W5:Y:S01]  /*0450*/  LDG.E R9, desc[UR8][R34.64] ;  /* 0x0000000822097981 */ /* 0x000562000c1e1900 */
[----:B0-----:R-:W-:-:S05]  /*0460*/  IMAD.WIDE R20, R5, 0x4, R34 ;  /* 0x0000000405147825 */ /* 0x001fca00078e0222 */
[----:B------:R0:W5:Y:S01]  /*0470*/  LDG.E R32, desc[UR8][R20.64] ;  /* 0x0000000814207981 */ /* 0x000162000c1e1900 */
[----:B--2---:R-:W-:Y:S01]  /*0480*/  FADD R35, R36, R37 ;  /* 0x0000002524237221 */ /* 0x004fe20000000000 */
[----:B------:R-:W-:-:S04]  /*0490*/  IMAD.WIDE R36, R15, 0x4, R22 ;  /* 0x000000040f247825 */ /* 0x000fc800078e0216 */
[----:B---3--:R-:W-:Y:S01]  /*04a0*/  FADD R34, R31, R30 ;  /* 0x0000001e1f227221 */ /* 0x008fe20000000000 */
[----:B0-----:R-:W-:Y:S01]  /*04b0*/  IMAD.WIDE R20, R5, 0x4, R36 ;  /* 0x0000000405147825 */ /* 0x001fe200078e0224 */
[----:B------:R4:W2:Y:S04]  /*04c0*/  LDG.E R31, desc[UR8][R36.64] ;  /* 0x00000008241f7981 */ /* 0x0008a8000c1e1900 */
[----:B------:R0:W3:Y:S01]  /*04d0*/  LDG.E R30, desc[UR8][R20.64] ;  /* 0x00000008141e7981 */ /* 0x0000e2000c1e1900 */
[----:B----4-:R-:W-:Y:S01]  /*04e0*/  FADD R37, R35, R29 ;  /* 0x0000001d23257221 */ /* 0x010fe20000000000 */
[----:B-----5:R-:W-:Y:S01]  /*04f0*/  FADD R36, R34, R27 ;  /* 0x0000001b22247221 */ /* 0x020fe20000000000 */
[----:B------:R-:W-:-:S05]  /*0500*/  IMAD.WIDE R34, R17, 0x4, R22 ;  /* 0x0000000411227825 */ /* 0x000fca00078e0216 */
[----:B------:R-:W4:Y:S01]  /*0510*/  LDG.E R29, desc[UR8][R34.64] ;  /* 0x00000008221d7981 */ /* 0x000f22000c1e1900 */
[----:B0-----:R-:W-:-:S04]  /*0520*/  IMAD.WIDE R20, R5, 0x4, R34 ;  /* 0x0000000405147825 */ /* 0x001fc800078e0222 */
[----:B------:R-:W-:Y:S01]  /*0530*/  FADD R28, R37, R28 ;  /* 0x0000001c251c7221 */ /* 0x000fe20000000000 */
[----:B------:R0:W5:Y:S01]  /*0540*/  LDG.E R27, desc[UR8][R20.64] ;  /* 0x00000008141b7981 */ /* 0x000162000c1e1900 */
[----:B------:R-:W-:Y:S01]  /*0550*/  FADD R33, R36, R33 ;  /* 0x0000002124217221 */ /* 0x000fe20000000000 */
[----:B------:R-:W-:-:S04]  /*0560*/  IMAD.WIDE R36, R19, 0x4, R22 ;  /* 0x0000000413247825 */ /* 0x000fc800078e0216 */
[----:B------:R-:W-:Y:S01]  /*0570*/  IMAD.WIDE R22, R24, 0x4, R22 ;  /* 0x0000000418167825 */ /* 0x000fe200078e0216 */
[----:B------:R-:W5:Y:S03]  /*0580*/  LDG.E R34, desc[UR8][R36.64] ;  /* 0x0000000824227981 */ /* 0x000f66000c1e1900 */
[----:B0-----:R-:W-:-:S06]  /*0590*/  IMAD.WIDE R20, R5, 0x4, R36 ;  /* 0x0000000405147825 */ /* 0x001fcc00078e0224 */
[----:B------:R-:W5:Y:S04]  /*05a0*/  LDG.E R20, desc[UR8][R20.64] ;  /* 0x0000000814147981 */ /* 0x000f68000c1e1900 */
[----:B------:R0:W5:Y:S02]  /*05b0*/  LDG.E R37, desc[UR8][R22.64] ;  /* 0x0000000816257981 */ /* 0x000164000c1e1900 */
[----:B0-----:R-:W-:-:S05]  /*05c0*/  IMAD.WIDE R22, R5, 0x4, R22 ;  /* 0x0000000405167825 */ /* 0x001fca00078e0216 */
[----:B------:R-:W5:Y:S01]  /*05d0*/  LDG.E R35, desc[UR8][R22.64] ;  /* 0x0000000816237981 */ /* 0x000f62000c1e1900 */
[----:B------:R-:W-:Y:S01]  /*05e0*/  IADD3 R26, PT, PT, R26, 0x8, RZ ;  /* 0x000000081a1a7810 */ /* 0x000fe20007ffe0ff */
[----:B------:R-:W-:Y:S01]  /*05f0*/  FADD R28, R28, R9 ;  /* 0x000000091c1c7221 */ /* 0x000fe20000000000 */
[----:B------:R-:W-:Y:S02]  /*0600*/  FADD R33, R33, R32 ;  /* 0x0000002021217221 */ /* 0x000fe40000000000 */
[----:B------:R-:W-:Y:S01]  /*0610*/  ISETP.NE.AND P0, PT, R26, RZ, PT ;  /* 0x000000ff1a00720c */ /* 0x000fe20003f05270 */
[----:B------:R-:W-:Y:S01]  /*0620*/  VIADD R10, R10, 0x100 ;  /* 0x000001000a0a7836 */ /* 0x000fe20000000000 */
[C---:B------:R-:W-:Y:S01]  /*0630*/  LEA R14, R5.reuse, R14, 0x8 ;  /* 0x0000000e050e7211 */ /* 0x040fe200078e40ff */
[C---:B------:R-:W-:Y:S01]  /*0640*/  IMAD R15, R5.reuse, 0x100, R15 ;  /* 0x00000100050f7824 */ /* 0x040fe200078e020f */
[C---:B------:R-:W-:Y:S02]  /*0650*/  LEA R25, R5.reuse, R25, 0x8 ;  /* 0x0000001905197211 */ /* 0x040fe400078e40ff */
[----:B------:R-:W-:-:S02]  /*0660*/  LEA R16, R5, R16, 0x8 ;  /* 0x0000001005107211 */ /* 0x000fc400078e40ff */
[C---:B------:R-:W-:Y:S02]  /*0670*/  LEA R18, R5.reuse, R18, 0x8 ;  /* 0x0000001205127211 */ /* 0x040fe400078e40ff */
[C---:B------:R-:W-:Y:S02]  /*0680*/  LEA R17, R5.reuse, R17, 0x8 ;  /* 0x0000001105117211 */ /* 0x040fe400078e40ff */
[C---:B------:R-:W-:Y:S02]  /*0690*/  LEA R19, R5.reuse, R19, 0x8 ;  /* 0x0000001305137211 */ /* 0x040fe400078e40ff */
[----:B------:R-:W-:Y:S01]  /*06a0*/  LEA R24, R5, R24, 0x8 ;  /* 0x0000001805187211 */ /* 0x000fe200078e40ff */
[----:B--2---:R-:W-:Y:S01]  /*06b0*/  FADD R28, R28, R31 ;  /* 0x0000001f1c1c7221 */ /* 0x004fe20000000000 */
[----:B---3--:R-:W-:-:S03]  /*06c0*/  FADD R30, R33, R30 ;  /* 0x0000001e211e7221 */ /* 0x008fc60000000000 */
[----:B----4-:R-:W-:Y:S01]  /*06d0*/  FADD R29, R28, R29 ;  /* 0x0000001d1c1d7221 */ /* 0x010fe20000000000 */
[----:B-----5:R-:W-:-:S03]  /*06e0*/  FADD R27, R30, R27 ;  /* 0x0000001b1e1b7221 */ /* 0x020fc60000000000 */
[----:B------:R-:W-:Y:S01]  /*06f0*/  FADD R34, R29, R34 ;  /* 0x000000221d227221 */ /* 0x000fe20000000000 */
[----:B------:R-:W-:-:S03]  /*0700*/  FADD R20, R27, R20 ;  /* 0x000000141b147221 */ /* 0x000fc60000000000 */
[----:B------:R-:W-:Y:S01]  /*0710*/  FADD R37, R34, R37 ;  /* 0x0000002522257221 */ /* 0x000fe20000000000 */
[----:B------:R-:W-:Y:S01]  /*0720*/  FADD R30, R20, R35 ;  /* 0x00000023141e7221 */ /* 0x000fe20000000000 */
[----:B------:R-:W-:Y:S06]  /*0730*/  @P0 BRA `(.L_x_61) ;  /* 0xfffffffc000c0947 */ /* 0x000fec000383ffff */
.L_x_60:
[----:B------:R-:W-:Y:S05]  /*0740*/  BSYNC.RECONVERGENT B1 ;  /* 0x0000000000017941 */ /* 0x000fea0003800200 */
.L_x_59:
[----:B------:R-:W-:Y:S05]  /*0750*/  @!P1 BRA `(.L_x_58) ;  /* 0x0000000400189947 */ /* 0x000fea0003800000 */
[----:B------:R-:W-:Y:S01]  /*0760*/  ISETP.GE.U32.AND P0, PT, R13, 0x4, PT ;  /* 0x000000040d00780c */ /* 0x000fe20003f06070 */
[----:B------:R-:W-:Y:S01]  /*0770*/  BSSY.RECONVERGENT B1, `(.L_x_62) ;  /* 0x0000027000017945 */ /* 0x000fe20003800200 */
[----:B------:R-:W-:-:S11]  /*0780*/  LOP3.LUT P1, R9, R12, 0x3, RZ, 0xc0, !PT ;  /* 0x000000030c097812 */ /* 0x000fd6000782c0ff */
[----:B------:R-:W-:Y:S05]  /*0790*/  @!P0 BRA `(.L_x_63) ;  /* 0x0000000000908947 */ /* 0x000fea0003800000 */
[----:B------:R-:W0:Y:S01]  /*07a0*/  LDC.64 R18, c[0x0][0x388] ;  /* 0x0000e200ff127b82 */ /* 0x000e220000000a00 */
[CC--:B------:R-:W-:Y:S02]  /*07b0*/  IMAD R12, R10.reuse, R5.reuse, R5 ;  /* 0x000000050a0c7224 */ /* 0x0c0fe400078e0205 */
[----:B------:R-:W-:Y:S02]  /*07c0*/  IMAD R25, R10, R5, R2 ;  /* 0x000000050a197224 */ /* 0x000fe400078e0202 */
[----:B------:R-:W-:-:S05]  /*07d0*/  IMAD R12, R5, 0x1f, R12 ;  /* 0x0000001f050c7824 */ /* 0x000fca00078e020c */
[----:B------:R-:W-:Y:S02]  /*07e0*/  IADD3 R14, PT, PT, R12, R5, RZ ;  /* 0x000000050c0e7210 */ /* 0x000fe40007ffe0ff */
[----:B------:R-:W-:-:S03]  /*07f0*/  IADD3 R17, PT, PT, R2, R12, RZ ;  /* 0x0000000c02117210 */ /* 0x000fc60007ffe0ff */
[----:B------:R-:W-:-:S04]  /*0800*/  IMAD R14, R5, 0x1f, R14 ;  /* 0x0000001f050e7824 */ /* 0x000fc800078e020e */
[----:B------:R-:W-:Y:S01]  /*0810*/  IMAD.IADD R16, R14, 0x1, R5 ;  /* 0x000000010e107824 */ /* 0x000fe200078e0205 */
[----:B------:R-:W-:-:S03]  /*0820*/  IADD3 R13, PT, PT, R2, R14, RZ ;  /* 0x0000000e020d7210 */ /* 0x000fc60007ffe0ff */
[----:B------:R-:W-:Y:S02]  /*0830*/  IMAD R15, R5, 0x1f, R16 ;  /* 0x0000001f050f7824 */ /* 0x000fe400078e0210 */
[----:B0-----:R-:W-:-:S03]  /*0840*/  IMAD.WIDE R24, R25, 0x4, R18 ;  /* 0x0000000419187825 */ /* 0x001fc600078e0212 */
[----:B------:R-:W-:Y:S01]  /*0850*/  IADD3 R23, PT, PT, R2, R15, RZ ;  /* 0x0000000f02177210 */ /* 0x000fe20007ffe0ff */
[----:B------:R-:W-:-:S04]  /*0860*/  IMAD.WIDE R16, R17, 0x4, R18 ;  /* 0x0000000411107825 */ /* 0x000fc800078e0212 */
[----:B------:R-:W-:Y:S02]  /*0870*/  IMAD.WIDE R20, R5, 0x4, R24 ;  /* 0x0000000405147825 */ /* 0x000fe400078e0218 */
[----:B------:R-:W2:Y:S02]  /*0880*/  LDG.E R24, desc[UR8][R24.64] ;  /* 0x0000000818187981 */ /* 0x000ea4000c1e1900 */
[----:B------:R-:W-:Y:S02]  /*0890*/  IMAD.WIDE R12, R13, 0x4, R18 ;  /* 0x000000040d0c7825 */ /* 0x000fe400078e0212 */
[----:B------:R-:W3:Y:S02]  /*08a0*/  LDG.E R21, desc[UR8][R20.64] ;  /* 0x0000000814157981 */ /* 0x000ee4000c1e1900 */
[----:B------:R-:W-:Y:S02]  /*08b0*/  IMAD.WIDE R14, R5, 0x4, R16 ;  /* 0x00000004050e7825 */ /* 0x000fe400078e0210 */
[----:B------:R-:W4:Y:S02]  /*08c0*/  LDG.E R17, desc[UR8][R16.64] ;  /* 0x0000000810117981 */ /* 0x000f24000c1e1900 */
[----:B------:R-:W-:-:S02]  /*08d0*/  IMAD.WIDE R18, R23, 0x4, R18 ;  /* 0x0000000417127825 */ /* 0x000fc400078e0212 */
[----:B------:R-:W5:Y:S02]  /*08e0*/  LDG.E R14, desc[UR8][R14.64] ;  /* 0x000000080e0e7981 */ /* 0x000f64000c1e1900 */
[C---:B------:R-:W-:Y:S02]  /*08f0*/  IMAD.WIDE R22, R5.reuse, 0x4, R12 ;  /* 0x0000000405167825 */ /* 0x040fe400078e020c */
[----:B------:R-:W5:Y:S02]  /*0900*/  LDG.E R13, desc[UR8][R12.64] ;  /* 0x000000080c0d7981 */ /* 0x000f64000c1e1900 */
[----:B------:R-:W-:Y:S02]  /*0910*/  IMAD.WIDE R26, R5, 0x4, R18 ;  /* 0x00000004051a7825 */ /* 0x000fe400078e0212 */
        /* <DEDUP_REMOVED lines=12> */
.L_x_63:
[----:B------:R-:W-:Y:S05]  /*09e0*/  BSYNC.RECONVERGENT B1 ;  /* 0x0000000000017941 */ /* 0x000fea0003800200 */
.L_x_62:
[----:B------:R-:W-:Y:S05]  /*09f0*/  @!P1 BRA `(.L_x_58) ;  /* 0x0000000000709947 */ /* 0x000fea0003800000 */
[----:B------:R-:W-:Y:S02]  /*0a00*/  ISETP.NE.AND P1, PT, R9, 0x1, PT ;  /* 0x000000010900780c */ /* 0x000fe40003f25270 */
[----:B------:R-:W-:-:S11]  /*0a10*/  LOP3.LUT P0, RZ, R11, 0x20, RZ, 0xc0, !PT ;  /* 0x000000200bff7812 */ /* 0x000fd6000780c0ff */
[----:B------:R-:W0:Y:S01]  /*0a20*/  @P1 LDC.64 R12, c[0x0][0x388] ;  /* 0x0000e200ff0c1b82 */ /* 0x000e220000000a00 */
[CC--:B------:R-:W-:Y:S02]  /*0a30*/  @P1 IMAD R16, R10.reuse, R5.reuse, R5 ;  /* 0x000000050a101224 */ /* 0x0c0fe400078e0205 */
[C---:B------:R-:W-:Y:S01]  /*0a40*/  @P1 IMAD R17, R10.reuse, R5, R2 ;  /* 0x000000050a111224 */ /* 0x040fe200078e0202 */
[----:B------:R-:W-:Y:S01]  /*0a50*/  @P1 IADD3 R10, PT, PT, R10, 0x40, RZ ;  /* 0x000000400a0a1810 */ /* 0x000fe20007ffe0ff */
[----:B------:R-:W-:-:S03]  /*0a60*/  @P1 IMAD R9, R5, 0x1f, R16 ;  /* 0x0000001f05091824 */ /* 0x000fc600078e0210 */
[----:B------:R-:W1:Y:S01]  /*0a70*/  @!P0 LDC.64 R14, c[0x0][0x388] ;  /* 0x0000e200ff0e8b82 */ /* 0x000e620000000a00 */
[----:B------:R-:W-:Y:S02]  /*0a80*/  @P1 IMAD.IADD R9, R2, 0x1, R9 ;  /* 0x0000000102091824 */ /* 0x000fe400078e0209 */
[----:B0-----:R-:W-:-:S04]  /*0a90*/  @P1 IMAD.WIDE R16, R17, 0x4, R12 ;  /* 0x0000000411101825 */ /* 0x001fc800078e020c */
[----:B------:R-:W-:-:S04]  /*0aa0*/  @P1 IMAD.WIDE R12, R9, 0x4, R12 ;  /* 0x00000004090c1825 */ /* 0x000fc800078e020c */
[----:B------:R-:W-:Y:S02]  /*0ab0*/  @!P0 IMAD R9, R10, R5, R2 ;  /* 0x000000050a098224 */ /* 0x000fe400078e0202 */
[----:B------:R-:W-:Y:S02]  /*0ac0*/  @P1 IMAD.WIDE R18, R5, 0x4, R16 ;  /* 0x0000000405121825 */ /* 0x000fe400078e0210 */
[----:B------:R-:W2:Y:S02]  /*0ad0*/  @P1 LDG.E R16, desc[UR8][R16.64] ;  /* 0x0000000810101981 */ /* 0x000ea4000c1e1900 */
[----:B-1----:R-:W-:Y:S02]  /*0ae0*/  @!P0 IMAD.WIDE R14, R9, 0x4, R14 ;  /* 0x00000004090e8825 */ /* 0x002fe400078e020e */
[----:B------:R-:W3:Y:S02]  /*0af0*/  @P1 LDG.E R19, desc[UR8][R18.64] ;  /* 0x0000000812131981 */ /* 0x000ee4000c1e1900 */
[----:B------:R-:W-:-:S02]  /*0b00*/  @P1 IMAD.WIDE R20, R5, 0x4, R12 ;  /* 0x0000000405141825 */ /* 0x000fc400078e020c */
        /* <DEDUP_REMOVED lines=11> */
.L_x_58:
[----:B------:R-:W-:Y:S05]  /*0bc0*/  BSYNC.RECONVERGENT B0 ;  /* 0x0000000000007941 */ /* 0x000fea0003800200 */
.L_x_57:
[----:B------:R-:W0:Y:S01]  /*0bd0*/  LDC.64 R10, c[0x0][0x388] ;  /* 0x0000e200ff0a7b82 */ /* 0x000e220000000a00 */
[----:B------:R-:W-:Y:S01]  /*0be0*/  LOP3.LUT R9, R6, 0x1, RZ, 0xc0, !PT ;  /* 0x0000000106097812 */ /* 0x000fe200078ec0ff */
[----:B------:R-:W-:-:S03]  /*0bf0*/  IMAD R5, R8, R5, R2 ;  /* 0x0000000508057224 */ /* 0x000fc600078e0202 */
[----:B------:R-:W-:-:S04]  /*0c00*/  ISETP.NE.U32.AND P0, PT, R9, 0x1, PT ;  /* 0x000000010900780c */ /* 0x000fc80003f05070 */
[----:B------:R-:W-:Y:S01]  /*0c10*/  ISETP.EQ.AND P0, PT, R4, RZ, !P0 ;  /* 0x000000ff0400720c */ /* 0x000fe20004702270 */
[----:B0-----:R-:W-:-:S12]  /*0c20*/  IMAD.WIDE R10, R5, 0x4, R10 ;  /* 0x00000004050a7825 */ /* 0x001fd800078e020a */
[----:B------:R-:W2:Y:S01]  /*0c30*/  @P0 LDG.E R2, desc[UR8][R10.64] ;  /* 0x000000080a020981 */ /* 0x000ea2000c1e1900 */
[----:B------:R-:W0:Y:S01]  /*0c40*/  S2UR UR6, SR_CgaCtaId ;  /* 0x00000000000679c3 */ /* 0x000e220000008800 */
[----:B------:R-:W-:Y:S01]  /*0c50*/  UMOV UR4, 0x400 ;  /* 0x0000040000047882 */ /* 0x000fe20000000000 */
[C---:B------:R-:W-:Y:S01]  /*0c60*/  ISETP.GT.U32.AND P1, PT, R4.reuse, 0x7, PT ;  /* 0x000000070400780c */ /* 0x040fe20003f24070 */
[----:B------:R-:W-:Y:S01]  /*0c70*/  UIADD3 UR5, UPT, UPT, UR4, 0x800, URZ ;  /* 0x0000080004057890 */ /* 0x000fe2000fffe0ff */
[----:B------:R-:W-:Y:S01]  /*0c80*/  ISETP.GT.U32.AND P2, PT, R4, 0x3, PT ;  /* 0x000000030400780c */ /* 0x000fe20003f44070 */
[----:B------:R-:W-:Y:S01]  /*0c90*/  BSSY.RECONVERGENT B0, `(.L_x_64) ;  /* 0x0000046000007945 */ /* 0x000fe20003800200 */
[----:B------:R-:W-:Y:S02]  /*0ca0*/  IADD3 R6, PT, PT, R6, 0x1, RZ ;  /* 0x0000000106067810 */ /* 0x000fe40007ffe0ff */
[----:B------:R-:W-:Y:S02]  /*0cb0*/  ISETP.GE.AND P3, PT, R7, R8, PT ;  /* 0x000000080700720c */ /* 0x000fe40003f66270 */
[----:B------:R-:W-:-:S04]  /*0cc0*/  LEA.HI R6, R6, R6, RZ, 0x1 ;  /* 0x0000000606067211 */ /* 0x000fc800078f08ff */
[----:B------:R-:W-:Y:S01]  /*0cd0*/  SHF.R.S32.HI R6, RZ, 0x1, R6 ;  /* 0x00000001ff067819 */ /* 0x000fe20000011406 */
[----:B0-----:R-:W-:Y:S02]  /*0ce0*/  ULEA UR4, UR6, UR4, 0x18 ;  /* 0x0000000406047291 */ /* 0x001fe4000f8ec0ff */
[----:B------:R-:W-:-:S04]  /*0cf0*/  ULEA UR5, UR6, UR5, 0x18 ;  /* 0x0000000506057291 */ /* 0x000fc8000f8ec0ff */
[C---:B------:R-:W-:Y:S02]  /*0d00*/  LEA R9, R4.reuse, UR4, 0x7 ;  /* 0x0000000404097c11 */ /* 0x040fe4000f8e38ff */
[----:B------:R-:W-:Y:S02]  /*0d10*/  LEA R13, R4, UR5, 0x7 ;  /* 0x00000005040d7c11 */ /* 0x000fe4000f8e38ff */
[C---:B------:R-:W-:Y:S02]  /*0d20*/  LEA R12, R0.reuse, R9, 0x2 ;  /* 0x00000009000c7211 */ /* 0x040fe400078e10ff */
[C---:B------:R-:W-:Y:S02]  /*0d30*/  LEA R9, R0.reuse, R13, 0x2 ;  /* 0x0000000d00097211 */ /* 0x040fe400078e10ff */
[C---:B------:R-:W-:Y:S02]  /*0d40*/  LEA R5, R0.reuse, UR4, 0x2 ;  /* 0x0000000400057c11 */ /* 0x040fe4000f8e10ff */
[----:B------:R-:W-:Y:S01]  /*0d50*/  LEA R13, R0, UR5, 0x2 ;  /* 0x00000005000d7c11 */ /* 0x000fe2000f8e10ff */
[----:B--2---:R-:W-:Y:S01]  /*0d60*/  @P0 FADD R37, R37, R2 ;  /* 0x0000000225250221 */ /* 0x004fe20000000000 */
[----:B------:R-:W-:-:S04]  /*0d70*/  LEA R2, R4, R5, 0x7 ;  /* 0x0000000504027211 */ /* 0x000fc800078e38ff */
[----:B------:R-:W-:Y:S04]  /*0d80*/  STS [R12], R37 ;  /* 0x000000250c007388 */ /* 0x000fe80000000800 */
[----:B------:R-:W-:Y:S01]  /*0d90*/  STS [R9], R30 ;  /* 0x0000001e09007388 */ /* 0x000fe20000000800 */
[----:B------:R-:W-:Y:S06]  /*0da0*/  BAR.SYNC.DEFER_BLOCKING 0x0 ;  /* 0x0000000000007b1d */ /* 0x000fec0000010000 */
[----:B------:R-:W-:Y:S04]  /*0db0*/  @!P1 LDS R15, [R12] ;  /* 0x000000000c0f9984 */ /* 0x000fe80000000800 */
[----:B------:R-:W0:Y:S02]  /*0dc0*/  @!P1 LDS R14, [R2+0x400] ;  /* 0x00040000020e9984 */ /* 0x000e240000000800 */
[----:B0-----:R-:W-:Y:S01]  /*0dd0*/  @!P1 FADD R15, R14, R15 ;  /* 0x0000000f0e0f9221 */ /* 0x001fe20000000000 */
[----:B------:R-:W-:-:S04]  /*0de0*/  IMAD R14, R4, 0x80, R13 ;  /* 0x00000080040e7824 */ /* 0x000fc800078e020d */
[----:B------:R-:W-:Y:S04]  /*0df0*/  @!P1 STS [R12], R15 ;  /* 0x0000000f0c009388 */ /* 0x000fe80000000800 */
[----:B------:R-:W-:Y:S04]  /*0e00*/  @!P1 LDS R17, [R9] ;  /* 0x0000000009119984 */ /* 0x000fe80000000800 */
[----:B------:R-:W0:Y:S02]  /*0e10*/  @!P1 LDS R16, [R14+0x400] ;  /* 0x000400000e109984 */ /* 0x000e240000000800 */
        /* <DEDUP_REMOVED lines=32> */
[----:B------:R0:W1:Y:S02]  /*1020*/  LDS R2, [R5] ;  /* 0x0000000005027984 */ /* 0x0000640000000800 */
[----:B0-----:R-:W-:-:S04]  /*1030*/  I2FP.F32.S32 R5, R6 ;  /* 0x0000000600057245 */ /* 0x001fc80000201400 */
[----:B------:R-:W0:Y:S02]  /*1040*/  MUFU.RCP R6, R5 ;  /* 0x0000000500067308 */ /* 0x000e240000001000 */
[----:B0-----:R-:W-:-:S04]  /*1050*/  FFMA R15, -R5, R6, 1 ;  /* 0x3f800000050f7423 */ /* 0x001fc80000000106 */
[----:B------:R-:W-:Y:S02]  /*1060*/  FFMA R15, R6, R15, R6 ;  /* 0x0000000f060f7223 */ /* 0x000fe40000000006 */
[----:B-1----:R-:W0:Y:S02]  /*1070*/  FCHK P1, R2, R5 ;  /* 0x0000000502007302 */ /* 0x002e240000020000 */
[----:B------:R-:W-:-:S04]  /*1080*/  FFMA R6, R2, R15, RZ ;  /* 0x0000000f02067223 */ /* 0x000fc800000000ff */
[----:B------:R-:W-:-:S04]  /*1090*/  FFMA R9, -R5, R6, R2 ;  /* 0x0000000605097223 */ /* 0x000fc80000000102 */
[----:B------:R-:W-:Y:S01]  /*10a0*/  FFMA R6, R15, R9, R6 ;  /* 0x000000090f067223 */ /* 0x000fe20000000006 */
[----:B0-----:R-:W-:Y:S06]  /*10b0*/  @!P1 BRA `(.L_x_65) ;  /* 0x00000000000c9947 */ /* 0x001fec0003800000 */
[----:B------:R-:W-:-:S07]  /*10c0*/  MOV R12, 0x10e0 ;  /* 0x000010e0000c7802 */ /* 0x000fce0000000f00 */
[----:B------:R-:W-:Y:S05]  /*10d0*/  CALL.REL.NOINC `($__internal_2_$__cuda_sm3x_div_rn_noftz_f32_slowpath) ;  /* 0x0000000400c07944 */ /* 0x000fea0003c00000 */
[----:B------:R-:W-:-:S07]  /*10e0*/  MOV R6, R2 ;  /* 0x0000000200067202 */ /* 0x000fce0000000f00 */
.L_x_65:
[----:B------:R-:W-:Y:S05]  /*10f0*/  BSYNC.RECONVERGENT B0 ;  /* 0x0000000000007941 */ /* 0x000fea0003800200 */
.L_x_64:
[----:B------:R-:W0:Y:S01]  /*1100*/  LDCU UR4, c[0x0][0x380] ;  /* 0x00007000ff0477ac */ /* 0x000e220008000800 */
[----:B------:R-:W1:Y:S01]  /*1110*/  LDS R2, [R13] ;  /* 0x000000000d027984 */ /* 0x000e620000000800 */
[----:B------:R-:W-:Y:S01]  /*1120*/  BSSY.RECONVERGENT B0, `(.L_x_66) ;  /* 0x000000f000007945 */ /* 0x000fe20003800200 */
[----:B0-----:R-:W-:-:S04]  /*1130*/  ULEA.HI UR4, UR4, UR4, URZ, 0x1 ;  /* 0x0000000404047291 */ /* 0x001fc8000f8f08ff */
[----:B------:R-:W-:-:S06]  /*1140*/  USHF.R.S32.HI UR4, URZ, 0x1, UR4 ;  /* 0x00000001ff047899 */ /* 0x000fcc0008011404 */
[----:B------:R-:W-:-:S04]  /*1150*/  I2FP.F32.S32 R5, UR4 ;  /* 0x0000000400057c45 */ /* 0x000fc80008201400 */
[----:B------:R-:W0:Y:S08]  /*1160*/  MUFU.RCP R12, R5 ;  /* 0x00000005000c7308 */ /* 0x000e300000001000 */
[----:B-1----:R-:W1:Y:S01]  /*1170*/  FCHK P1, R2, R5 ;  /* 0x0000000502007302 */ /* 0x002e620000020000 */
[----:B0-----:R-:W-:-:S04]  /*1180*/  FFMA R9, -R5, R12, 1 ;  /* 0x3f80000005097423 */ /* 0x001fc8000000010c */
[----:B------:R-:W-:-:S04]  /*1190*/  FFMA R9, R12, R9, R12 ;  /* 0x000000090c097223 */ /* 0x000fc8000000000c */
[----:B------:R-:W-:-:S04]  /*11a0*/  FFMA R12, R2, R9, RZ ;  /* 0x00000009020c7223 */ /* 0x000fc800000000ff */
[----:B------:R-:W-:-:S04]  /*11b0*/  FFMA R14, -R5, R12, R2 ;  /* 0x0000000c050e7223 */ /* 0x000fc80000000102 */
[----:B------:R-:W-:Y:S01]  /*11c0*/  FFMA R9, R9, R14, R12 ;  /* 0x0000000e09097223 */ /* 0x000fe2000000000c */
[----:B-1----:R-:W-:Y:S06]  /*11d0*/  @!P1 BRA `(.L_x_67) ;  /* 0x00000000000c9947 */ /* 0x002fec0003800000 */
[----:B------:R-:W-:-:S07]  /*11e0*/  MOV R12, 0x1200 ;  /* 0x00001200000c7802 */ /* 0x000fce0000000f00 */
[----:B------:R-:W-:Y:S05]  /*11f0*/  CALL.REL.NOINC `($__internal_2_$__cuda_sm3x_div_rn_noftz_f32_slowpath) ;  /* 0x0000000400787944 */ /* 0x000fea0003c00000 */
[----:B------:R-:W-:-:S07]  /*1200*/  MOV R9, R2 ;  /* 0x0000000200097202 */ /* 0x000fce0000000f00 */
.L_x_67:
[----:B------:R-:W-:Y:S05]  /*1210*/  BSYNC.RECONVERGENT B0 ;  /* 0x0000000000007941 */ /* 0x000fea0003800200 */
.L_x_66:
[----:B------:R-:W-:Y:S04]  /*1220*/  BSSY.RECONVERGENT B0, `(.L_x_68) ;  /* 0x0000056000007945 */ /* 0x000fe80003800200 */
[----:B------:R-:W-:Y:S05]  /*1230*/  @P3 BRA `(.L_x_69) ;  /* 0x0000000400503947 */ /* 0x000fea0003800000 */
[----:B------:R-:W0:Y:S01]  /*1240*/  LDC R2, c[0x0][0x380] ;  /* 0x0000e000ff027b82 */ /* 0x000e220000000800 */
[----:B------:R-:W-:Y:S01]  /*1250*/  BSSY.RECONVERGENT B1, `(.L_x_70) ;  /* 0x000001d000017945 */ /* 0x000fe20003800200 */
[----:B0-----:R-:W-:-:S04]  /*1260*/  IADD3 R2, PT, PT, -R7, -0x2, R2 ;  /* 0xfffffffe07027810 */ /* 0x001fc80007ffe102 */
[C---:B------:R-:W-:Y:S02]  /*1270*/  LOP3.LUT R5, R2.reuse, 0x60, RZ, 0xc0, !PT ;  /* 0x0000006002057812 */ /* 0x040fe400078ec0ff */
[----:B------:R-:W-:Y:S02]  /*1280*/  ISETP.GE.U32.AND P2, PT, R2, 0x60, PT ;  /* 0x000000600200780c */ /* 0x000fe40003f46070 */
[----:B------:R-:W-:-:S13]  /*1290*/  ISETP.NE.AND P1, PT, R5, 0x60, PT ;  /* 0x000000600500780c */ /* 0x000fda0003f25270 */
[----:B------:R-:W-:Y:S05]  /*12a0*/  @!P1 BRA `(.L_x_71) ;  /* 0x00000000005c9947 */ /* 0x000fea0003800000 */
[----:B------:R-:W0:Y:S01]  /*12b0*/  LDC R23, c[0x0][0x384] ;  /* 0x0000e100ff177b82 */ /* 0x000e220000000800 */
[----:B------:R-:W-:-:S04]  /*12c0*/  LEA.HI R2, R2, 0x1, RZ, 0x1b ;  /* 0x0000000102027811 */ /* 0x000fc800078fd8ff */
[C---:B------:R-:W-:Y:S02]  /*12d0*/  SHF.L.U32 R5, R2.reuse, 0x5, RZ ;  /* 0x0000000502057819 */ /* 0x040fe400000006ff */
[----:B------:R-:W-:Y:S01]  /*12e0*/  LOP3.LUT R2, R2, 0x3, RZ, 0xc0, !PT ;  /* 0x0000000302027812 */ /* 0x000fe200078ec0ff */
[----:B------:R-:W1:Y:S03]  /*12f0*/  LDC.64 R12, c[0x0][0x388] ;  /* 0x0000e200ff0c7b82 */ /* 0x000e660000000a00 */
[----:B------:R-:W-:Y:S01]  /*1300*/  IADD3 R2, PT, PT, -R2, RZ, RZ ;  /* 0x000000ff02027210 */ /* 0x000fe20007ffe1ff */
[----:B0-----:R-:W-:Y:S01]  /*1310*/  IMAD R15, R4, R23, RZ ;  /* 0x00000017040f7224 */ /* 0x001fe200078e02ff */
[----:B------:R-:W-:-:S03]  /*1320*/  LOP3.LUT R4, R5, 0x60, RZ, 0xc0, !PT ;  /* 0x0000006005047812 */ /* 0x000fc600078ec0ff */
[----:B------:R-:W-:Y:S01]  /*1330*/  IMAD R14, R15, 0x2, R0 ;  /* 0x000000020f0e7824 */ /* 0x000fe200078e0200 */
[----:B------:R-:W-:-:S04]  /*1340*/  IADD3 R7, PT, PT, R7, R4, RZ ;  /* 0x0000000407077210 */ /* 0x000fc80007ffe0ff */
[----:B-1----:R-:W-:-:S07]  /*1350*/  LEA R17, R3, R14, 0x5 ;  /* 0x0000000e03117211 */ /* 0x002fce00078e28ff */
.L_x_72:
[----:B0-----:R-:W-:-:S05]  /*1360*/  IMAD.WIDE R4, R17, 0x4, R12 ;  /* 0x0000000411047825 */ /* 0x001fca00078e020c */
[----:B------:R-:W2:Y:S02]  /*1370*/  LDG.E R15, desc[UR8][R4.64] ;  /* 0x00000008040f7981 */ /* 0x000ea4000c1e1900 */
[----:B--2---:R-:W-:Y:S01]  /*1380*/  FADD R19, R15, -R6 ;  /* 0x800000060f137221 */ /* 0x004fe20000000000 */
[----:B------:R-:W-:-:S04]  /*1390*/  IMAD.WIDE R14, R23, 0x4, R4 ;  /* 0x00000004170e7825 */ /* 0x000fc800078e0204 */
[----:B------:R0:W-:Y:S04]  /*13a0*/  STG.E desc[UR8][R4.64], R19 ;  /* 0x0000001304007986 */ /* 0x0001e8000c101908 */
[----:B------:R-:W2:Y:S01]  /*13b0*/  LDG.E R16, desc[UR8][R14.64] ;  /* 0x000000080e107981 */ /* 0x000ea2000c1e1900 */
[----:B------:R-:W-:Y:S01]  /*13c0*/  IADD3 R2, PT, PT, R2, 0x1, RZ ;  /* 0x0000000102027810 */ /* 0x000fe20007ffe0ff */
[----:B------:R-:W-:-:S03]  /*13d0*/  IMAD R17, R23, 0x20, R17 ;  /* 0x0000002017117824 */ /* 0x000fc600078e0211 */
[----:B------:R-:W-:Y:S01]  /*13e0*/  ISETP.NE.AND P1, PT, R2, RZ, PT ;  /* 0x000000ff0200720c */ /* 0x000fe20003f25270 */
[----:B--2---:R-:W-:-:S05]  /*13f0*/  FADD R21, R16, -R9 ;  /* 0x8000000910157221 */ /* 0x004fca0000000000 */
[----:B------:R0:W-:Y:S07]  /*1400*/  STG.E desc[UR8][R14.64], R21 ;  /* 0x000000150e007986 */ /* 0x0001ee000c101908 */
[----:B------:R-:W-:Y:S05]  /*1410*/  @P1 BRA `(.L_x_72) ;  /* 0xfffffffc00d01947 */ /* 0x000fea000383ffff */
.L_x_71:
[----:B------:R-:W-:Y:S05]  /*1420*/  BSYNC.RECONVERGENT B1 ;  /* 0x0000000000017941 */ /* 0x000fea0003800200 */
.L_x_70:
[----:B------:R-:W-:Y:S05]  /*1430*/  @!P2 BRA `(.L_x_69) ;  /* 0x0000000000d0a947 */ /* 0x000fea0003800000 */
[----:B------:R-:W1:Y:S01]  /*1440*/  LDC R13, c[0x0][0x384] ;  /* 0x0000e100ff0d7b82 */ /* 0x000e620000000800 */
[C---:B------:R-:W-:Y:S02]  /*1450*/  IADD3 R2, PT, PT, R7.reuse, 0x20, RZ ;  /* 0x0000002007027810 */ /* 0x040fe40007ffe0ff */
[C---:B0-----:R-:W-:Y:S02]  /*1460*/  IADD3 R14, PT, PT, R7.reuse, 0x60, RZ ;  /* 0x00000060070e7810 */ /* 0x041fe40007ffe0ff */
[----:B------:R-:W-:-:S03]  /*1470*/  IADD3 R12, PT, PT, R7, 0x40, RZ ;  /* 0x00000040070c7810 */ /* 0x000fc60007ffe0ff */
[----:B------:R-:W0:Y:S01]  /*1480*/  LDC.64 R4, c[0x0][0x388] ;  /* 0x0000e200ff047b82 */ /* 0x000e220000000a00 */
[-CC-:B-1----:R-:W-:Y:S02]  /*1490*/  IMAD R2, R2, R13.reuse, R0.reuse ;  /* 0x0000000d02027224 */ /* 0x182fe400078e0200 */
[-CC-:B------:R-:W-:Y:S02]  /*14a0*/  IMAD R18, R14, R13.reuse, R0.reuse ;  /* 0x0000000d0e127224 */ /* 0x180fe400078e0200 */
[-CC-:B------:R-:W-:Y:S01]  /*14b0*/  IMAD R16, R12, R13.reuse, R0.reuse ;  /* 0x0000000d0c107224 */ /* 0x180fe200078e0200 */
[----:B------:R-:W-:Y:S01]  /*14c0*/  LEA R12, R3, R2, 0x5 ;  /* 0x00000002030c7211 */ /* 0x000fe200078e28ff */
[----:B------:R-:W-:Y:S01]  /*14d0*/  IMAD R14, R7, R13, R0 ;  /* 0x0000000d070e7224 */ /* 0x000fe200078e0200 */
[C---:B------:R-:W-:Y:S01]  /*14e0*/  LEA R2, R3.reuse, R18, 0x5 ;  /* 0x0000001203027211 */ /* 0x040fe200078e28ff */
[----:B------:R-:W-:-:S03]  /*14f0*/  IMAD R0, R3, 0x20, R16 ;  /* 0x0000002003007824 */ /* 0x000fc600078e0210 */
[----:B0-----:R-:W-:-:S07]  /*1500*/  LEA R3, R3, R14, 0x5 ;  /* 0x0000000e03037211 */ /* 0x001fce00078e28ff */
.L_x_73:
[----:B-1----:R-:W-:-:S05]  /*1510*/  IMAD.WIDE R14, R3, 0x4, R4 ;  /* 0x00000004030e7825 */ /* 0x002fca00078e0204 */
        /* <DEDUP_REMOVED lines=25> */
[----:B0-----:R-:W-:-:S04]  /*16b0*/  IMAD.WIDE R20, R13, 0x4, R18 ;  /* 0x000000040d147825 */ /* 0x001fc800078e0212 */
[----:B--2---:R-:W-:-:S05]  /*16c0*/  FADD R27, R27, -R6 ;  /* 0x800000061b1b7221 */ /* 0x004fca0000000000 */
[----:B------:R1:W-:Y:S04]  /*16d0*/  STG.E desc[UR8][R18.64], R27 ;  /* 0x0000001b12007986 */ /* 0x0003e8000c101908 */
[----:B------:R-:W2:Y:S01]  /*16e0*/  LDG.E R22, desc[UR8][R20.64] ;  /* 0x0000000814167981 */ /* 0x000ea2000c1e1900 */
[----:B------:R-:W-:Y:S01]  /*16f0*/  IADD3 R7, PT, PT, R7, 0x80, RZ ;  /* 0x0000008007077810 */ /* 0x000fe20007ffe0ff */
[C---:B------:R-:W-:Y:S01]  /*1700*/  IMAD R12, R13.reuse, 0x80, R12 ;  /* 0x000000800d0c7824 */ /* 0x040fe200078e020c */
[----:B------:R-:W-:Y:S02]  /*1710*/  LEA R3, R13, R3, 0x7 ;  /* 0x000000030d037211 */ /* 0x000fe400078e38ff */
[----:B------:R-:W-:Y:S02]  /*1720*/  ISETP.GE.AND P1, PT, R7, R8, PT ;  /* 0x000000080700720c */ /* 0x000fe40003f26270 */
[----:B------:R-:W-:-:S02]  /*1730*/  LEA R0, R13, R0, 0x7 ;  /* 0x000000000d007211 */ /* 0x000fc400078e38ff */
[----:B------:R-:W-:Y:S01]  /*1740*/  LEA R2, R13, R2, 0x7 ;  /* 0x000000020d027211 */ /* 0x000fe200078e38ff */
[----:B--2---:R-:W-:-:S05]  /*1750*/  FADD R29, R22, -R9 ;  /* 0x80000009161d7221 */ /* 0x004fca0000000000 */
[----:B------:R1:W-:Y:S03]  /*1760*/  STG.E desc[UR8][R20.64], R29 ;  /* 0x0000001d14007986 */ /* 0x0003e6000c101908 */
[----:B------:R-:W-:Y:S05]  /*1770*/  @!P1 BRA `(.L_x_73) ;  /* 0xfffffffc00649947 */ /* 0x000fea000383ffff */
.L_x_69:
[----:B------:R-:W-:Y:S05]  /*1780*/  BSYNC.RECONVERGENT B0 ;  /* 0x0000000000007941 */ /* 0x000fea0003800200 */
.L_x_68:
[----:B------:R-:W-:Y:S05]  /*1790*/  @!P0 EXIT ;  /* 0x000000000000894d */ /* 0x000fea0003800000 */
[----:B------:R-:W2:Y:S02]  /*17a0*/  LDG.E R3, desc[UR8][R10.64] ;  /* 0x000000080a037981 */ /* 0x000ea4000c1e1900 */
[----:B--2---:R-:W-:-:S05]  /*17b0*/  FADD R3, R3, -R6 ;  /* 0x8000000603037221 */ /* 0x004fca0000000000 */
[----:B------:R-:W-:Y:S01]  /*17c0*/  STG.E desc[UR8][R10.64], R3 ;  /* 0x000000030a007986 */ /* 0x000fe2000c101908 */
[----:B------:R-:W-:Y:S05]  /*17d0*/  EXIT ;  /* 0x000000000000794d */ /* 0x000fea0003800000 */
        .weak           $__internal_2_$__cuda_sm3x_div_rn_noftz_f32_slowpath
        .type           $__internal_2_$__cuda_sm3x_div_rn_noftz_f32_slowpath,@function
        .size           $__internal_2_$__cuda_sm3x_div_rn_noftz_f32_slowpath,(.L_x_88 - $__internal_2_$__cuda_sm3x_div_rn_noftz_f32_slowpath)
$__internal_2_$__cuda_sm3x_div_rn_noftz_f32_slowpath:
        /* <DEDUP_REMOVED lines=9> */
[----:B------:R-:W-:Y:S01]  /*1870*/  @!P1 IMAD.MOV.U32 R9, RZ, RZ, RZ ;  /* 0x000000ffff099224 */ /* 0x000fe200078e00ff */
        /* <DEDUP_REMOVED lines=24> */
.L_x_75:
[----:B------:R-:W-:Y:S01]  /*1a00*/  LEA R14, R18, 0xc0800000, 0x17 ;  /* 0xc0800000120e7811 */ /* 0x000fe200078eb8ff */
[----:B------:R-:W-:Y:S03]  /*1a10*/  BSSY.RECONVERGENT B2, `(.L_x_80) ;  /* 0x0000036000027945 */ /* 0x000fe60003800200 */
[----:B------:R-:W-:Y:S01]  /*1a20*/  IADD3 R14, PT, PT, -R14, R5, RZ ;  /* 0x000000050e0e7210 */ /* 0x000fe20007ffe1ff */
[----:B------:R-:W-:-:S03]  /*1a30*/  VIADD R5, R16, 0xffffff81 ;  /* 0xffffff8110057836 */ /* 0x000fc60000000000 */
[----:B------:R0:W1:Y:S01]  /*1a40*/  MUFU.RCP R15, R14 ;  /* 0x0000000e000f7308 */ /* 0x0000620000001000 */
[----:B------:R-:W-:Y:S01]  /*1a50*/  FADD.FTZ R17, -R14, -RZ ;  /* 0x800000ff0e117221 */ /* 0x000fe20000010100 */
        /* <DEDUP_REMOVED lines=24> */
[CCC-:B------:R-:W-:Y:S01]  /*1be0*/  FFMA.RM R14, R20.reuse, R16.reuse, R15.reuse ;  /* 0x00000010140e7223 */ /* 0x1c0fe2000000400f */
[C---:B------:R-:W-:Y:S02]  /*1bf0*/  ISETP.NE.AND P4, PT, R17.reuse, RZ, PT ;  /* 0x000000ff1100720c */ /* 0x040fe40003f85270 */
[----:B------:R-:W-:Y:S02]  /*1c00*/  ISETP.NE.AND P2, PT, R17, RZ, PT ;  /* 0x000000ff1100720c */ /* 0x000fe40003f45270 */
[----:B------:R-:W-:Y:S01]  /*1c10*/  LOP3.LUT R9, R5, 0x7fffff, RZ, 0xc0, !PT ;  /* 0x007fffff05097812 */ /* 0x000fe200078ec0ff */
[----:B------:R-:W-:Y:S01]  /*1c20*/  FFMA.RP R5, R20, R16, R15 ;  /* 0x0000001014057223 */ /* 0x000fe2000000800f */
[----:B------:R-:W-:Y:S01]  /*1c30*/  IADD3 R16, PT, PT, R17, 0x20, RZ ;  /* 0x0000002011107810 */ /* 0x000fe20007ffe0ff */
[----:B------:R-:W-:Y:S01]  /*1c40*/  IMAD.MOV R15, RZ, RZ, -R17 ;  /* 0x000000ffff0f7224 */ /* 0x000fe200078e0a11 */
[----:B------:R-:W-:-:S02]  /*1c50*/  LOP3.LUT R9, R9, 0x800000, RZ, 0xfc, !PT ;  /* 0x0080000009097812 */ /* 0x000fc400078efcff */
[----:B------:R-:W-:Y:S02]  /*1c60*/  FSETP.NEU.FTZ.AND P1, PT, R5, R14, PT ;  /* 0x0000000e0500720b */ /* 0x000fe40003f3d000 */
[----:B------:R-:W-:Y:S02]  /*1c70*/  SHF.L.U32 R16, R9, R16, RZ ;  /* 0x0000001009107219 */ /* 0x000fe400000006ff */
        /* <DEDUP_REMOVED lines=11> */
.L_x_82:
[----:B------:R-:W-:-:S04]  /*1d30*/  LOP3.LUT R2, R2, 0x80000000, RZ, 0xc0, !PT ;  /* 0x8000000002027812 */ /* 0x000fc800078ec0ff */
[----:B------:R-:W-:Y:S01]  /*1d40*/  LOP3.LUT R2, R2, 0x7f800000, RZ, 0xfc, !PT ;  /* 0x7f80000002027812 */ /* 0x000fe200078efcff */
[----:B------:R-:W-:Y:S06]  /*1d50*/  BRA `(.L_x_83) ;  /* 0x0000000000047947 */ /* 0x000fec0003800000 */
.L_x_81:
[----:B------:R-:W-:-:S07]  /*1d60*/  LEA R2, R14, R2, 0x17 ;  /* 0x000000020e027211 */ /* 0x000fce00078eb8ff */
.L_x_83:
[----:B------:R-:W-:Y:S05]  /*1d70*/  BSYNC.RECONVERGENT B2 ;  /* 0x0000000000027941 */ /* 0x000fea0003800200 */
.L_x_80:
[----:B------:R-:W-:Y:S05]  /*1d80*/  BRA `(.L_x_84) ;  /* 0x0000000000207947 */ /* 0x000fea0003800000 */
.L_x_79:
[----:B------:R-:W-:-:S04]  /*1d90*/  LOP3.LUT R2, R5, 0x80000000, R2, 0x48, !PT ;  /* 0x8000000005027812 */ /* 0x000fc800078e4802 */
[----:B------:R-:W-:Y:S01]  /*1da0*/  LOP3.LUT R2, R2, 0x7f800000, RZ, 0xfc, !PT ;  /* 0x7f80000002027812 */ /* 0x000fe200078efcff */
[----:B------:R-:W-:Y:S06]  /*1db0*/  BRA `(.L_x_84) ;  /* 0x0000000000147947 */ /* 0x000fec0003800000 */
.L_x_78:
[----:B------:R-:W-:Y:S01]  /*1dc0*/  LOP3.LUT R2, R5, 0x80000000, R2, 0x48, !PT ;  /* 0x8000000005027812 */ /* 0x000fe200078e4802 */
[----:B------:R-:W-:Y:S06]  /*1dd0*/  BRA `(.L_x_84) ;  /* 0x00000000000c7947 */ /* 0x000fec0003800000 */
.L_x_77:
[----:B------:R-:W0:Y:S01]  /*1de0*/  MUFU.RSQ R2, -QNAN ;  /* 0xffc0000000027908 */ /* 0x000e220000001400 */
[----:B------:R-:W-:Y:S05]  /*1df0*/  BRA `(.L_x_84) ;  /* 0x0000000000047947 */ /* 0x000fea0003800000 */
.L_x_76:
[----:B------:R-:W-:-:S07]  /*1e00*/  FADD.FTZ R2, R2, R5 ;  /* 0x0000000502027221 */ /* 0x000fce0000010000 */
.L_x_84:
[----:B------:R-:W-:Y:S05]  /*1e10*/  BSYNC.RECONVERGENT B1 ;  /* 0x0000000000017941 */ /* 0x000fea0003800200 */
.L_x_74:
[----:B------:R-:W-:Y:S01]  /*1e20*/  HFMA2 R15, -RZ, RZ, 0, 0 ;  /* 0x00000000ff0f7431 */ /* 0x000fe200000001ff */
[----:B------:R-:W-:-:S04]  /*1e30*/  MOV R14, R12 ;  /* 0x0000000c000e7202 */ /* 0x000fc80000000f00 */
[----:B0-----:R-:W-:Y:S05]  /*1e40*/  RET.REL.NODEC R14 `(computeMeanVertically) ;  /* 0xffffffe00e6c7950 */ /* 0x001fea0003c3ffff */
.L_x_85:
        /* <DEDUP_REMOVED lines=11> */
.L_x_88:


//--------------------- .nv.shared.computeMeanHorizontally --------------------------
	.section	.nv.shared.computeMeanHorizontally,"aw",@nobits
	.sectionflags	@""
	.align	4
.nv.shared.computeMeanHorizontally:
	.zero		5120


//--------------------- .nv.shared.reserved.0     --------------------------
	.section	.nv.shared.reserved.0,"aw",@nobits
	.weak		__nv_reservedSMEM_offset_0_alias
	.size		__nv_reservedSMEM_offset_0_alias, 0, 64
	.other		__nv_reservedSMEM_offset_0_alias,@"STO_CUDA_RESERVED_SHARED STV_DEFAULT"
__nv_reservedSMEM_offset_0_alias:
	.zero		0
	.zero		64


//--------------------- .nv.shared.computeMeanVertically --------------------------
	.section	.nv.shared.computeMeanVertically,"aw",@nobits
	.sectionflags	@""
	.align	4
.nv.shared.computeMeanVertically:
	.zero		5120


//--------------------- .nv.constant0.computeMeanHorizontally --------------------------
	.section	.nv.constant0.computeMeanHorizontally,"a",@progbits
	.sectionflags	@""
	.align	4
.nv.constant0.computeMeanHorizontally:
	.zero		912


//--------------------- .nv.constant0.transpose   --------------------------
	.section	.nv.constant0.transpose,"a",@progbits
	.sectionflags	@""
	.align	4
.nv.constant0.transpose:
	.zero		920


//--------------------- .nv.constant0._Z27computeMeanVertically_naiveiiPf --------------------------
	.section	.nv.constant0._Z27computeMeanVertically_naiveiiPf,"a",@progbits
	.sectionflags	@""
	.align	4
.nv.constant0._Z27computeMeanVertically_naiveiiPf:
	.zero		912


//--------------------- .nv.constant0.computeMeanVertically --------------------------
	.section	.nv.constant0.computeMeanVertically,"a",@progbits
	.sectionflags	@""
	.align	4
.nv.constant0.computeMeanVertically:
	.zero		912


//--------------------- SYMBOLS --------------------------

	.type		.nv.reservedSmem.offset0,@object
	.size		.nv.reservedSmem.offset0,0x4
	.type		.nv.reservedSmem.cap,@object
	.size		.nv.reservedSmem.cap,0x4
